	.target	sm_100a

	.elftype	@"ET_EXEC"


//--------------------- .note.nv.tkinfo           --------------------------
	.section	.note.nv.tkinfo,"",@"SHT_NOTE"
	.sectionflags	@"SHF_NOTE_NV_TKINFO"
	.tkinfo
        /*0018*/ 	.word	0x00000002
        /*0030*/ 	.string	""
        /*0030*/ 	.string	"ptxas"
        /*0030*/ 	.string	"Cuda compilation tools, release 13.0, V13.0.88"
        /*0030*/ 	.string	"Build cuda_13.0.r13.0/compiler.36424714_0"
        /*0030*/ 	.string	"-arch sm_100a -m 64 "



//--------------------- .note.nv.cuinfo           --------------------------
	.section	.note.nv.cuinfo,"",@"SHT_NOTE"
	.sectionflags	@"SHF_NOTE_NV_CUINFO"
        /*0018*/ 	.short	0x0002
        /*001a*/ 	.short	0x0064
        /*001c*/ 	.short	0x0082
	.zero		2


//--------------------- .nv.info                  --------------------------
	.section	.nv.info,"",@"SHT_CUDA_INFO"
	.align	4


	//----- nvinfo : EIATTR_REGCOUNT
	.align		4
        /*0000*/ 	.byte	0x04, 0x2f
        /*0002*/ 	.short	(.L_19 - .L_18)
	.align		4
.L_18:
        /*0004*/ 	.word	index@(_ZN7cutlass13device_kernelINS_4gemm6kernel13GemmUniversalIN4cute5tupleIJiiiiEEENS1_10collective13CollectiveMmaINS1_35MainloopSm100TmaUmmaWarpSpecializedILi2ELi2ELi4ENS5_IJNS4_1CILi1EEESB_SB_EEEEENS5_IJNSA_ILi64EEESE_NSA_ILi128EEEEEENS_12float_e5m2_tENS5_IJlSB_lEEESH_SI_NS4_8TiledMMAINS4_8MMA_AtomIJNS4_10MMA_TraitsINS4_19SM100_MMA_F8F6F4_SSEJSH_SH_fSE_SE_NS4_17integral_constantINS4_4UMMA5MajorELSP_0EEESQ_NSN_INSO_7ScaleInELSR_0EEESS_EEEEEENS4_6LayoutISC_NS5_IJNSA_ILi0EEESW_SW_EEEEENS5_IJNS4_10UnderscoreESZ_SZ_EEEEENS4_13SM90_TMA_LOADENS4_14ComposedLayoutINS4_7SwizzleILi3ELi4ELi3EEENS4_18smem_ptr_flag_bitsILi8EEENSV_INS5_IJNSA_ILi8EEESF_EEENS5_IJSF_SB_EEEEEEEvNS4_8identityES12_S1C_vS1D_EENS_8epilogue10collective18CollectiveEpilogueINS1F_23Sm100TmaWarpSpecializedILi1ELi1ELi32ELb0ELb0EEEJSG_NS5_IJNSV_ISE_SB_EES1K_EEESH_SI_SH_SI_NS1F_6fusion15FusionCallbacksIS1J_NS1M_17LinearCombinationISH_fSH_fLNS_15FloatRoundStyleE2EEESG_S1L_JEEENS4_5SM1004TMEM4LOAD26SM100_TMEM_LOAD_16dp32b32xES12_NS13_INS14_ILi2ELi4ELi3EEES17_NSV_INS5_IJS18_SE_EEENS5_IJSE_SB_EEEEEEENS4_39AutoVectorizingCopyWithAssumedAlignmentILi128EEENS4_14SM90_TMA_STOREES20_S22_S22_EEEvvEEEEvNT_6ParamsE)
        /*0008*/ 	.word	0x00000078


	//----- nvinfo : EIATTR_FRAME_SIZE
	.align		4
.L_19:
        /*000c*/ 	.byte	0x04, 0x11
        /*000e*/ 	.short	(.L_21 - .L_20)
	.align		4
.L_20:
        /*0010*/ 	.word	index@($__internal_2_$__cuda_sm10x_tcgen05_guardrail_trap_unallocated_columns_being_dealloced)
        /*0014*/ 	.word	0x00000000


	//----- nvinfo : EIATTR_FRAME_SIZE
	.align		4
.L_21:
        /*0018*/ 	.byte	0x04, 0x11
        /*001a*/ 	.short	(.L_23 - .L_22)
	.align		4
.L_22:
        /*001c*/ 	.word	index@($__internal_1_$__cuda_sm10x_tcgen05_guardrail_trap_phase_invalid_during_alloc)
        /*0020*/ 	.word	0x00000000


	//----- nvinfo : EIATTR_FRAME_SIZE
	.align		4
.L_23:
        /*0024*/ 	.byte	0x04, 0x11
        /*0026*/ 	.short	(.L_25 - .L_24)
	.align		4
.L_24:
        /*0028*/ 	.word	index@($__internal_0_$__cuda_sm10x_tcgen05_guardrail_trap_col_being_dealloced_not_returned_by_alloc)
        /*002c*/ 	.word	0x00000000


	//----- nvinfo : EIATTR_FRAME_SIZE
	.align		4
.L_25:
        /*0030*/ 	.byte	0x04, 0x11
        /*0032*/ 	.short	(.L_27 - .L_26)
	.align		4
.L_26:
        /*0034*/ 	.word	index@(_ZN7cutlass13device_kernelINS_4gemm6kernel13GemmUniversalIN4cute5tupleIJiiiiEEENS1_10collective13CollectiveMmaINS1_35MainloopSm100TmaUmmaWarpSpecializedILi2ELi2ELi4ENS5_IJNS4_1CILi1EEESB_SB_EEEEENS5_IJNSA_ILi64EEESE_NSA_ILi128EEEEEENS_12float_e5m2_tENS5_IJlSB_lEEESH_SI_NS4_8TiledMMAINS4_8MMA_AtomIJNS4_10MMA_TraitsINS4_19SM100_MMA_F8F6F4_SSEJSH_SH_fSE_SE_NS4_17integral_constantINS4_4UMMA5MajorELSP_0EEESQ_NSN_INSO_7ScaleInELSR_0EEESS_EEEEEENS4_6LayoutISC_NS5_IJNSA_ILi0EEESW_SW_EEEEENS5_IJNS4_10UnderscoreESZ_SZ_EEEEENS4_13SM90_TMA_LOADENS4_14ComposedLayoutINS4_7SwizzleILi3ELi4ELi3EEENS4_18smem_ptr_flag_bitsILi8EEENSV_INS5_IJNSA_ILi8EEESF_EEENS5_IJSF_SB_EEEEEEEvNS4_8identityES12_S1C_vS1D_EENS_8epilogue10collective18CollectiveEpilogueINS1F_23Sm100TmaWarpSpecializedILi1ELi1ELi32ELb0ELb0EEEJSG_NS5_IJNSV_ISE_SB_EES1K_EEESH_SI_SH_SI_NS1F_6fusion15FusionCallbacksIS1J_NS1M_17LinearCombinationISH_fSH_fLNS_15FloatRoundStyleE2EEESG_S1L_JEEENS4_5SM1004TMEM4LOAD26SM100_TMEM_LOAD_16dp32b32xES12_NS13_INS14_ILi2ELi4ELi3EEES17_NSV_INS5_IJS18_SE_EEENS5_IJSE_SB_EEEEEEENS4_39AutoVectorizingCopyWithAssumedAlignmentILi128EEENS4_14SM90_TMA_STOREES20_S22_S22_EEEvvEEEEvNT_6ParamsE)
        /*0038*/ 	.word	0x00000000


	//----- nvinfo : EIATTR_MIN_STACK_SIZE
	.align		4
.L_27:
        /*003c*/ 	.byte	0x04, 0x12
        /*003e*/ 	.short	(.L_29 - .L_28)
	.align		4
.L_28:
        /*0040*/ 	.word	index@(_ZN7cutlass13device_kernelINS_4gemm6kernel13GemmUniversalIN4cute5tupleIJiiiiEEENS1_10collective13CollectiveMmaINS1_35MainloopSm100TmaUmmaWarpSpecializedILi2ELi2ELi4ENS5_IJNS4_1CILi1EEESB_SB_EEEEENS5_IJNSA_ILi64EEESE_NSA_ILi128EEEEEENS_12float_e5m2_tENS5_IJlSB_lEEESH_SI_NS4_8TiledMMAINS4_8MMA_AtomIJNS4_10MMA_TraitsINS4_19SM100_MMA_F8F6F4_SSEJSH_SH_fSE_SE_NS4_17integral_constantINS4_4UMMA5MajorELSP_0EEESQ_NSN_INSO_7ScaleInELSR_0EEESS_EEEEEENS4_6LayoutISC_NS5_IJNSA_ILi0EEESW_SW_EEEEENS5_IJNS4_10UnderscoreESZ_SZ_EEEEENS4_13SM90_TMA_LOADENS4_14ComposedLayoutINS4_7SwizzleILi3ELi4ELi3EEENS4_18smem_ptr_flag_bitsILi8EEENSV_INS5_IJNSA_ILi8EEESF_EEENS5_IJSF_SB_EEEEEEEvNS4_8identityES12_S1C_vS1D_EENS_8epilogue10collective18CollectiveEpilogueINS1F_23Sm100TmaWarpSpecializedILi1ELi1ELi32ELb0ELb0EEEJSG_NS5_IJNSV_ISE_SB_EES1K_EEESH_SI_SH_SI_NS1F_6fusion15FusionCallbacksIS1J_NS1M_17LinearCombinationISH_fSH_fLNS_15FloatRoundStyleE2EEESG_S1L_JEEENS4_5SM1004TMEM4LOAD26SM100_TMEM_LOAD_16dp32b32xES12_NS13_INS14_ILi2ELi4ELi3EEES17_NSV_INS5_IJS18_SE_EEENS5_IJSE_SB_EEEEEEENS4_39AutoVectorizingCopyWithAssumedAlignmentILi128EEENS4_14SM90_TMA_STOREES20_S22_S22_EEEvvEEEEvNT_6ParamsE)
        /*0044*/ 	.word	0x00000000
.L_29:


//--------------------- .nv.compat                --------------------------
	.section	.nv.compat,"",@"SHT_CUDA_COMPAT_INFO"
	.align	4
        /*0000*/ 	.byte	0x02, 0x09, 0x01, 0x00, 0x02, 0x02, 0x02, 0x00, 0x02, 0x05, 0x05, 0x00, 0x03, 0x07, 0x01, 0x01
        /*0010*/ 	.byte	0x02, 0x03, 0x01, 0x00, 0x02, 0x06, 0x01, 0x00, 0x04, 0x0b, 0x08, 0x00, 0x09, 0x00, 0x00, 0x00
        /*0020*/ 	.byte	0x00, 0x00, 0x00, 0x00


//--------------------- .nv.info._ZN7cutlass13device_kernelINS_4gemm6kernel13GemmUniversalIN4cute5tupleIJiiiiEEENS1_10collective13CollectiveMmaINS1_35MainloopSm100TmaUmmaWarpSpecializedILi2ELi2ELi4ENS5_IJNS4_1CILi1EEESB_SB_EEEEENS5_IJNSA_ILi64EEESE_NSA_ILi128EEEEEENS_12float_e5m2_tENS5_IJlSB_lEEESH_SI_NS4_8TiledMMAINS4_8MMA_AtomIJNS4_10MMA_TraitsINS4_19SM100_MMA_F8F6F4_SSEJSH_SH_fSE_SE_NS4_17integral_constantINS4_4UMMA5MajorELSP_0EEESQ_NSN_INSO_7ScaleInELSR_0EEESS_EEEEEENS4_6LayoutISC_NS5_IJNSA_ILi0EEESW_SW_EEEEENS5_IJNS4_10UnderscoreESZ_SZ_EEEEENS4_13SM90_TMA_LOADENS4_14ComposedLayoutINS4_7SwizzleILi3ELi4ELi3EEENS4_18smem_ptr_flag_bitsILi8EEENSV_INS5_IJNSA_ILi8EEESF_EEENS5_IJSF_SB_EEEEEEEvNS4_8identityES12_S1C_vS1D_EENS_8epilogue10collective18CollectiveEpilogueINS1F_23Sm100TmaWarpSpecializedILi1ELi1ELi32ELb0ELb0EEEJSG_NS5_IJNSV_ISE_SB_EES1K_EEESH_SI_SH_SI_NS1F_6fusion15FusionCallbacksIS1J_NS1M_17LinearCombinationISH_fSH_fLNS_15FloatRoundStyleE2EEESG_S1L_JEEENS4_5SM1004TMEM4LOAD26SM100_TMEM_LOAD_16dp32b32xES12_NS13_INS14_ILi2ELi4ELi3EEES17_NSV_INS5_IJS18_SE_EEENS5_IJSE_SB_EEEEEEENS4_39AutoVectorizingCopyWithAssumedAlignmentILi128EEENS4_14SM90_TMA_STOREES20_S22_S22_EEEvvEEEEvNT_6ParamsE --------------------------
	.section	.nv.info._ZN7cutlass13device_kernelINS_4gemm6kernel13GemmUniversalIN4cute5tupleIJiiiiEEENS1_10collective13CollectiveMmaINS1_35MainloopSm100TmaUmmaWarpSpecializedILi2ELi2ELi4ENS5_IJNS4_1CILi1EEESB_SB_EEEEENS5_IJNSA_ILi64EEESE_NSA_ILi128EEEEEENS_12float_e5m2_tENS5_IJlSB_lEEESH_SI_NS4_8TiledMMAINS4_8MMA_AtomIJNS4_10MMA_TraitsINS4_19SM100_MMA_F8F6F4_SSEJSH_SH_fSE_SE_NS4_17integral_constantINS4_4UMMA5MajorELSP_0EEESQ_NSN_INSO_7ScaleInELSR_0EEESS_EEEEEENS4_6LayoutISC_NS5_IJNSA_ILi0EEESW_SW_EEEEENS5_IJNS4_10UnderscoreESZ_SZ_EEEEENS4_13SM90_TMA_LOADENS4_14ComposedLayoutINS4_7SwizzleILi3ELi4ELi3EEENS4_18smem_ptr_flag_bitsILi8EEENSV_INS5_IJNSA_ILi8EEESF_EEENS5_IJSF_SB_EEEEEEEvNS4_8identityES12_S1C_vS1D_EENS_8epilogue10collective18CollectiveEpilogueINS1F_23Sm100TmaWarpSpecializedILi1ELi1ELi32ELb0ELb0EEEJSG_NS5_IJNSV_ISE_SB_EES1K_EEESH_SI_SH_SI_NS1F_6fusion15FusionCallbacksIS1J_NS1M_17LinearCombinationISH_fSH_fLNS_15FloatRoundStyleE2EEESG_S1L_JEEENS4_5SM1004TMEM4LOAD26SM100_TMEM_LOAD_16dp32b32xES12_NS13_INS14_ILi2ELi4ELi3EEES17_NSV_INS5_IJS18_SE_EEENS5_IJSE_SB_EEEEEEENS4_39AutoVectorizingCopyWithAssumedAlignmentILi128EEENS4_14SM90_TMA_STOREES20_S22_S22_EEEvvEEEEvNT_6ParamsE,"",@"SHT_CUDA_INFO"
	.sectionflags	@""
	.align	4


	//----- nvinfo : EIATTR_CUDA_API_VERSION
	.align		4
        /*0000*/ 	.byte	0x04, 0x37
        /*0002*/ 	.short	(.L_31 - .L_30)
.L_30:
        /*0004*/ 	.word	0x00000082


	//----- nvinfo : EIATTR_KPARAM_INFO
	.align		4
.L_31:
        /*0008*/ 	.byte	0x04, 0x17
        /*000a*/ 	.short	(.L_33 - .L_32)
.L_32:
        /*000c*/ 	.word	0x00000000
        /*0010*/ 	.short	0x0000
        /*0012*/ 	.short	0x0000
        /*0014*/ 	.byte	0x00, 0xf0, 0x01, 0x20


	//----- nvinfo : EIATTR_AT_ENTRY_FRAGMENTS
	.align		4
.L_33:
        /*0018*/ 	.byte	0x04, 0x4f
        /*001a*/ 	.short	(.L_35 - .L_34)


	//   ....[0]....
.L_34:
        /*001c*/ 	.word	0x00000006


	//----- nvinfo : EIATTR_RESERVED_SMEM_USED
	.align		4
.L_35:
        /*0020*/ 	.byte	0x01, 0x41
	.zero		2


	//----- nvinfo : EIATTR_SPARSE_MMA_MASK
	.align		4
        /*0024*/ 	.byte	0x03, 0x50
        /*0026*/ 	.short	0x0000


	//----- nvinfo : EIATTR_TCGEN05_1CTA_USED
	.align		4
        /*0028*/ 	.byte	0x01, 0x51
	.zero		2


	//----- nvinfo : EIATTR_MAXREG_COUNT
	.align		4
        /*002c*/ 	.byte	0x03, 0x1b
        /*002e*/ 	.short	0x00ff


	//----- nvinfo : EIATTR_NUM_BARRIERS
	.align		4
        /*0030*/ 	.byte	0x02, 0x4c
        /*0032*/ 	.byte	0x07
	.zero		1


	//----- nvinfo : EIATTR_EXTERNS
	.align		4
        /*0034*/ 	.byte	0x04, 0x0f
        /*0036*/ 	.short	(.L_37 - .L_36)


	//   ....[0]....
	.align		4
.L_36:
        /*0038*/ 	.word	index@(__assertfail)


	//----- nvinfo : EIATTR_MERCURY_ISA_VERSION
	.align		4
.L_37:
        /*003c*/ 	.byte	0x03, 0x5f
        /*003e*/ 	.short	0x0101


	//----- nvinfo : EIATTR_INT_WARP_WIDE_INSTR_OFFSETS
	.align		4
        /*0040*/ 	.byte	0x04, 0x31
        /*0042*/ 	.short	(.L_39 - .L_38)


	//   ....[0]....
.L_38:
        /*0044*/ 	.word	0x00001d20


	//   ....[1]....
        /*0048*/ 	.word	0x000036b0


	//   ....[2]....
        /*004c*/ 	.word	0x000036d0


	//   ....[3]....
        /*0050*/ 	.word	0x00003700


	//   ....[4]....
        /*0054*/ 	.word	0x00004110


	//   ....[5]....
        /*0058*/ 	.word	0x00004200


	//----- nvinfo : EIATTR_COOP_GROUP_MASK_REGIDS
	.align		4
.L_39:
        /*005c*/ 	.byte	0x04, 0x29
        /*005e*/ 	.short	(.L_41 - .L_40)


	//   ....[0]....
.L_40:
        /*0060*/ 	.word	0xffffffff


	//   ....[1]....
        /*0064*/ 	.word	0xffffffff


	//   ....[2]....
        /*0068*/ 	.word	0xffffffff


	//   ....[3]....
        /*006c*/ 	.word	0xffffffff


	//   ....[4]....
        /*0070*/ 	.word	0xffffffff


	//   ....[5]....
        /*0074*/ 	.word	0xffffffff


	//   ....[6]....
        /*0078*/ 	.word	0xffffffff


	//   ....[7]....
        /*007c*/ 	.word	0xffffffff


	//   ....[8]....
        /*0080*/ 	.word	0xffffffff


	//   ....[9]....
        /*0084*/ 	.word	0xffffffff


	//   ....[10]....
        /*0088*/ 	.word	0xffffffff


	//   ....[11]....
        /*008c*/ 	.word	0xffffffff


	//   ....[12]....
        /*0090*/ 	.word	0xffffffff


	//----- nvinfo : EIATTR_COOP_GROUP_INSTR_OFFSETS
	.align		4
.L_41:
        /*0094*/ 	.byte	0x04, 0x28
        /*0096*/ 	.short	(.L_43 - .L_42)


	//   ....[0]....
.L_42:
        /*0098*/ 	.word	0x00000090


	//   ....[1]....
        /*009c*/ 	.word	0x000004d0


	//   ....[2]....
        /*00a0*/ 	.word	0x00000600


	//   ....[3]....
        /*00a4*/ 	.word	0x00000740


	//   ....[4]....
        /*00a8*/ 	.word	0x00000840


	//   ....[5]....
        /*00ac*/ 	.word	0x000009b0


	//   ....[6]....
        /*00b0*/ 	.word	0x00000b50


	//   ....[7]....
        /*00b4*/ 	.word	0x00001c00


	//   ....[8]....
        /*00b8*/ 	.word	0x000028c0


	//   ....[9]....
        /*00bc*/ 	.word	0x00002ad0


	//   ....[10]....
        /*00c0*/ 	.word	0x00002b00


	//   ....[11]....
        /*00c4*/ 	.word	0x00003590


	//   ....[12]....
        /*00c8*/ 	.word	0x000037c0


	//----- nvinfo : EIATTR_VRC_CTA_INIT_COUNT
	.align		4
.L_43:
        /*00cc*/ 	.byte	0x02, 0x4a
        /*00ce*/ 	.byte	0x80
	.zero		1


	//----- nvinfo : EIATTR_SYSCALL_OFFSETS
	.align		4
        /*00d0*/ 	.byte	0x04, 0x46
        /*00d2*/ 	.short	(.L_45 - .L_44)


	//   ....[0]....
.L_44:
        /*00d4*/ 	.word	0x00004c20


	//   ....[1]....
        /*00d8*/ 	.word	0x00004d60


	//   ....[2]....
        /*00dc*/ 	.word	0x000054c0


	//----- nvinfo : EIATTR_MBARRIER_INSTR_OFFSETS
	.align		4
.L_45:
        /*00e0*/ 	.byte	0x04, 0x39
        /*00e2*/ 	.short	(.L_47 - .L_46)


	//   ....[0]....
.L_46:
        /*00e4*/ 	.word	0x000005b0
        /*00e8*/ 	.word	0x000000ff
        /*00ec*/ 	.word	0x00000000
        /*00f0*/ 	.short	0x0100
        /*00f2*/ 	.byte	0x05
	.zero		1


	//   ....[1]....
        /*00f4*/ 	.word	0x000005c0
        /*00f8*/ 	.word	0x000000ff
        /*00fc*/ 	.word	0x00000010
        /*0100*/ 	.short	0x0100
        /*0102*/ 	.byte	0x05
	.zero		1


	//   ....[2]....
        /*0104*/ 	.word	0x000005d0
        /*0108*/ 	.word	0x000000ff
        /*010c*/ 	.word	0x00000008
        /*0110*/ 	.short	0x0100
        /*0112*/ 	.byte	0x05
	.zero		1


	//   ....[3]....
        /*0114*/ 	.word	0x000005e0
        /*0118*/ 	.word	0x000000ff
        /*011c*/ 	.word	0x00000018
        /*0120*/ 	.short	0x0100
        /*0122*/ 	.byte	0x05
	.zero		1


	//   ....[4]....
        /*0124*/ 	.word	0x00000710
        /*0128*/ 	.word	0x000000ff
        /*012c*/ 	.word	0x00000020
        /*0130*/ 	.short	0x0100
        /*0132*/ 	.byte	0x06
	.zero		1


	//   ....[5]....
        /*0134*/ 	.word	0x00000720
        /*0138*/ 	.word	0x000000ff
        /*013c*/ 	.word	0x00000028
        /*0140*/ 	.short	0x0100
        /*0142*/ 	.byte	0x06
	.zero		1


	//   ....[6]....
        /*0144*/ 	.word	0x00000810
        /*0148*/ 	.word	0x000000ff
        /*014c*/ 	.word	0x00000030
        /*0150*/ 	.short	0x0100
        /*0152*/ 	.byte	0x05
	.zero		1


	//   ....[7]....
        /*0154*/ 	.word	0x00000820
        /*0158*/ 	.word	0x000000ff
        /*015c*/ 	.word	0x00000038
        /*0160*/ 	.short	0x0100
        /*0162*/ 	.byte	0x05
	.zero		1


	//   ....[8]....
        /*0164*/ 	.word	0x00000960
        /*0168*/ 	.word	0x000000ff
        /*016c*/ 	.word	0x00000040
        /*0170*/ 	.short	0x0100
        /*0172*/ 	.byte	0x05
	.zero		1


	//   ....[9]....
        /*0174*/ 	.word	0x00000970
        /*0178*/ 	.word	0x000000ff
        /*017c*/ 	.word	0x00000050
        /*0180*/ 	.short	0x0100
        /*0182*/ 	.byte	0x05
	.zero		1


	//   ....[10]....
        /*0184*/ 	.word	0x00000980
        /*0188*/ 	.word	0x000000ff
        /*018c*/ 	.word	0x00000048
        /*0190*/ 	.short	0x0100
        /*0192*/ 	.byte	0x05
	.zero		1


	//   ....[11]....
        /*0194*/ 	.word	0x00000990
        /*0198*/ 	.word	0x000000ff
        /*019c*/ 	.word	0x00000058
        /*01a0*/ 	.short	0x0100
        /*01a2*/ 	.byte	0x05
	.zero		1


	//   ....[12]....
        /*01a4*/ 	.word	0x00000ac0
        /*01a8*/ 	.word	0x000000ff
        /*01ac*/ 	.word	0x00000060
        /*01b0*/ 	.short	0x0100
        /*01b2*/ 	.byte	0x06
	.zero		1


	//   ....[13]....
        /*01b4*/ 	.word	0x00000ad0
        /*01b8*/ 	.word	0x000000ff
        /*01bc*/ 	.word	0x00000080
        /*01c0*/ 	.short	0x0100
        /*01c2*/ 	.byte	0x06
	.zero		1


	//   ....[14]....
        /*01c4*/ 	.word	0x00000ae0
        /*01c8*/ 	.word	0x000000ff
        /*01cc*/ 	.word	0x00000068
        /*01d0*/ 	.short	0x0100
        /*01d2*/ 	.byte	0x06
	.zero		1


	//   ....[15]....
        /*01d4*/ 	.word	0x00000af0
        /*01d8*/ 	.word	0x000000ff
        /*01dc*/ 	.word	0x00000088
        /*01e0*/ 	.short	0x0100
        /*01e2*/ 	.byte	0x06
	.zero		1


	//   ....[16]....
        /*01e4*/ 	.word	0x00000b00
        /*01e8*/ 	.word	0x000000ff
        /*01ec*/ 	.word	0x00000070
        /*01f0*/ 	.short	0x0100
        /*01f2*/ 	.byte	0x06
	.zero		1


	//   ....[17]....
        /*01f4*/ 	.word	0x00000b10
        /*01f8*/ 	.word	0x000000ff
        /*01fc*/ 	.word	0x00000090
        /*0200*/ 	.short	0x0100
        /*0202*/ 	.byte	0x06
	.zero		1


	//   ....[18]....
        /*0204*/ 	.word	0x00000b20
        /*0208*/ 	.word	0x000000ff
        /*020c*/ 	.word	0x00000078
        /*0210*/ 	.short	0x0100
        /*0212*/ 	.byte	0x06
	.zero		1


	//   ....[19]....
        /*0214*/ 	.word	0x00000b30
        /*0218*/ 	.word	0x000000ff
        /*021c*/ 	.word	0x00000098
        /*0220*/ 	.short	0x0100
        /*0222*/ 	.byte	0x06
	.zero		1


	//   ....[20]....
        /*0224*/ 	.word	0x00000c20
        /*0228*/ 	.word	0x000000ff
        /*022c*/ 	.word	0x000000a0
        /*0230*/ 	.short	0x0100
        /*0232*/ 	.byte	0x05
	.zero		1


	//   ....[21]....
        /*0234*/ 	.word	0x00000c30
        /*0238*/ 	.word	0x000000ff
        /*023c*/ 	.word	0x000000b0
        /*0240*/ 	.short	0x0100
        /*0242*/ 	.byte	0x05
	.zero		1


	//   ....[22]....
        /*0244*/ 	.word	0x00000c40
        /*0248*/ 	.word	0x000000ff
        /*024c*/ 	.word	0x000000a8
        /*0250*/ 	.short	0x0100
        /*0252*/ 	.byte	0x05
	.zero		1


	//   ....[23]....
        /*0254*/ 	.word	0x00000c50
        /*0258*/ 	.word	0x000000ff
        /*025c*/ 	.word	0x000000b8
        /*0260*/ 	.short	0x0100
        /*0262*/ 	.byte	0x05
	.zero		1


	//   ....[24]....
        /*0264*/ 	.word	0x00001520
        /*0268*/ 	.word	0x00000003
        /*026c*/ 	.word	0x000000b0
        /*0270*/ 	.short	0x010a
        /*0272*/ 	.byte	0xff
	.zero		1


	//   ....[25]....
        /*0274*/ 	.word	0x00001550
        /*0278*/ 	.word	0x00000003
        /*027c*/ 	.word	0x000000a0
        /*0280*/ 	.short	0x0101
        /*0282*/ 	.byte	0xff
	.zero		1


	//   ....[26]....
        /*0284*/ 	.word	0x00001620
        /*0288*/ 	.word	0x000000ff
        /*028c*/ 	.word	0x00000010
        /*0290*/ 	.short	0x010a
        /*0292*/ 	.byte	0x08
	.zero		1


	//   ....[27]....
        /*0294*/ 	.word	0x000016c0
        /*0298*/ 	.word	0x000000ff
        /*029c*/ 	.word	0x00000010
        /*02a0*/ 	.short	0x010a
        /*02a2*/ 	.byte	0x21
	.zero		1


	//   ....[28]....
        /*02a4*/ 	.word	0x00001820
        /*02a8*/ 	.word	0x000000ff
        /*02ac*/ 	.word	0x00000010
        /*02b0*/ 	.short	0x010a
        /*02b2*/ 	.byte	0x08
	.zero		1


	//   ....[29]....
        /*02b4*/ 	.word	0x00001910
        /*02b8*/ 	.word	0x000000ff
        /*02bc*/ 	.word	0x00000038
        /*02c0*/ 	.short	0x0101
        /*02c2*/ 	.byte	0x04
	.zero		1


	//   ....[30]....
        /*02c4*/ 	.word	0x00001930
        /*02c8*/ 	.word	0x000000ff
        /*02cc*/ 	.word	0x00000010
        /*02d0*/ 	.short	0x010a
        /*02d2*/ 	.byte	0x08
	.zero		1


	//   ....[31]....
        /*02d4*/ 	.word	0x000019b0
        /*02d8*/ 	.word	0x000000ff
        /*02dc*/ 	.word	0x00000010
        /*02e0*/ 	.short	0x010a
        /*02e2*/ 	.byte	0x11
	.zero		1


	//   ....[32]....
        /*02e4*/ 	.word	0x00001b10
        /*02e8*/ 	.word	0x000000ff
        /*02ec*/ 	.word	0x00000010
        /*02f0*/ 	.short	0x010a
        /*02f2*/ 	.byte	0x08
	.zero		1


	//   ....[33]....
        /*02f4*/ 	.word	0x00001c30
        /*02f8*/ 	.word	0x00000002
        /*02fc*/ 	.word	0x00000040
        /*0300*/ 	.short	0x010a
        /*0302*/ 	.byte	0xff
	.zero		1


	//   ....[34]....
        /*0304*/ 	.word	0x00001cf0
        /*0308*/ 	.word	0x00000002
        /*030c*/ 	.word	0x00000000
        /*0310*/ 	.short	0x0101
        /*0312*/ 	.byte	0xff
	.zero		1


	//   ....[35]....
        /*0314*/ 	.word	0x00002250
        /*0318*/ 	.word	0x000000ff
        /*031c*/ 	.word	0x00000000
        /*0320*/ 	.short	0x010a
        /*0322*/ 	.byte	0x04
	.zero		1


	//   ....[36]....
        /*0324*/ 	.word	0x000022f0
        /*0328*/ 	.word	0x00000000
        /*032c*/ 	.word	0x00000000
        /*0330*/ 	.short	0x010a
        /*0332*/ 	.byte	0xff
	.zero		1


	//   ....[37]....
        /*0334*/ 	.word	0x00002410
        /*0338*/ 	.word	0x00000000
        /*033c*/ 	.word	0x000000a0
        /*0340*/ 	.short	0x010a
        /*0342*/ 	.byte	0xff
	.zero		1


	//   ....[38]....
        /*0344*/ 	.word	0x00002470
        /*0348*/ 	.word	0x00000004
        /*034c*/ 	.word	0x00000000
        /*0350*/ 	.short	0x0101
        /*0352*/ 	.byte	0xff
	.zero		1


	//   ....[39]....
        /*0354*/ 	.word	0x00002490
        /*0358*/ 	.word	0x000000ff
        /*035c*/ 	.word	0x00000050
        /*0360*/ 	.short	0x010a
        /*0362*/ 	.byte	0x05
	.zero		1


	//   ....[40]....
        /*0364*/ 	.word	0x000025b0
        /*0368*/ 	.word	0x00000000
        /*036c*/ 	.word	0x00000040
        /*0370*/ 	.short	0x010a
        /*0372*/ 	.byte	0xff
	.zero		1


	//   ....[41]....
        /*0374*/ 	.word	0x000026c0
        /*0378*/ 	.word	0x00000000
        /*037c*/ 	.word	0x00000000
        /*0380*/ 	.short	0x0101
        /*0382*/ 	.byte	0xff
	.zero		1


	//   ....[42]....
        /*0384*/ 	.word	0x00002750
        /*0388*/ 	.word	0x000000ff
        /*038c*/ 	.word	0x00000050
        /*0390*/ 	.short	0x0106
        /*0392*/ 	.byte	0x05
	.zero		1


	//   ....[43]....
        /*0394*/ 	.word	0x00002770
        /*0398*/ 	.word	0x000000ff
        /*039c*/ 	.word	0x00000050
        /*03a0*/ 	.short	0x010a
        /*03a2*/ 	.byte	0x05
	.zero		1


	//   ....[44]....
        /*03a4*/ 	.word	0x00002800
        /*03a8*/ 	.word	0x000000ff
        /*03ac*/ 	.word	0x00000050
        /*03b0*/ 	.short	0x0106
        /*03b2*/ 	.byte	0x04
	.zero		1


	//   ....[45]....
        /*03b4*/ 	.word	0x00002840
        /*03b8*/ 	.word	0x00000000
        /*03bc*/ 	.word	0x00000050
        /*03c0*/ 	.short	0x010a
        /*03c2*/ 	.byte	0xff
	.zero		1


	//   ....[46]....
        /*03c4*/ 	.word	0x00002d80
        /*03c8*/ 	.word	0x00000000
        /*03cc*/ 	.word	0x00000040
        /*03d0*/ 	.short	0x010a
        /*03d2*/ 	.byte	0xff
	.zero		1


	//   ....[47]....
        /*03d4*/ 	.word	0x00002e80
        /*03d8*/ 	.word	0x00000003
        /*03dc*/ 	.word	0x00000000
        /*03e0*/ 	.short	0x0101
        /*03e2*/ 	.byte	0xff
	.zero		1


	//   ....[48]....
        /*03e4*/ 	.word	0x00002e90
        /*03e8*/ 	.word	0x000000ff
        /*03ec*/ 	.word	0x00000000
        /*03f0*/ 	.short	0x010a
        /*03f2*/ 	.byte	0x06
	.zero		1


	//   ....[49]....
        /*03f4*/ 	.word	0x00002f10
        /*03f8*/ 	.word	0x000000ff
        /*03fc*/ 	.word	0x00000080
        /*0400*/ 	.short	0x010a
        /*0402*/ 	.byte	0x07
	.zero		1


	//   ....[50]....
        /*0404*/ 	.word	0x00002ff0
        /*0408*/ 	.word	0x000000ff
        /*040c*/ 	.word	0x00000000
        /*0410*/ 	.short	0x010a
        /*0412*/ 	.byte	0x06
	.zero		1


	//   ....[51]....
        /*0414*/ 	.word	0x00003120
        /*0418*/ 	.word	0x000000ff
        /*041c*/ 	.word	0x00000000
        /*0420*/ 	.short	0x010a
        /*0422*/ 	.byte	0x1a
	.zero		1


	//   ....[52]....
        /*0424*/ 	.word	0x000033c0
        /*0428*/ 	.word	0x000000ff
        /*042c*/ 	.word	0x00000000
        /*0430*/ 	.short	0x010a
        /*0432*/ 	.byte	0x06
	.zero		1


	//   ....[53]....
        /*0434*/ 	.word	0x00003450
        /*0438*/ 	.word	0x000000ff
        /*043c*/ 	.word	0x00000000
        /*0440*/ 	.short	0x010a
        /*0442*/ 	.byte	0x06
	.zero		1


	//   ....[54]....
        /*0444*/ 	.word	0x000034e0
        /*0448*/ 	.word	0x000000ff
        /*044c*/ 	.word	0x00000000
        /*0450*/ 	.short	0x010a
        /*0452*/ 	.byte	0x06
	.zero		1


	//   ....[55]....
        /*0454*/ 	.word	0x00003570
        /*0458*/ 	.word	0x000000ff
        /*045c*/ 	.word	0x00000000
        /*0460*/ 	.short	0x010a
        /*0462*/ 	.byte	0x07
	.zero		1


	//   ....[56]....
        /*0464*/ 	.word	0x000039b0
        /*0468*/ 	.word	0x00000000
        /*046c*/ 	.word	0x00000040
        /*0470*/ 	.short	0x010a
        /*0472*/ 	.byte	0xff
	.zero		1


	//   ....[57]....
        /*0474*/ 	.word	0x00003aa0
        /*0478*/ 	.word	0x00000000
        /*047c*/ 	.word	0x00000000
        /*0480*/ 	.short	0x0101
        /*0482*/ 	.byte	0xff
	.zero		1


	//   ....[58]....
        /*0484*/ 	.word	0x00003dc0
        /*0488*/ 	.word	0x000000ff
        /*048c*/ 	.word	0x00000038
        /*0490*/ 	.short	0x010a
        /*0492*/ 	.byte	0x06
	.zero		1


	//   ....[59]....
        /*0494*/ 	.word	0x00003f40
        /*0498*/ 	.word	0x000000ff
        /*049c*/ 	.word	0x00000028
        /*04a0*/ 	.short	0x010a
        /*04a2*/ 	.byte	0x06
	.zero		1


	//   ....[60]....
        /*04a4*/ 	.word	0x00004270
        /*04a8*/ 	.word	0x000000ff
        /*04ac*/ 	.word	0x00000020
        /*04b0*/ 	.short	0x010b
        /*04b2*/ 	.byte	0x06
	.zero		1


	//   ....[61]....
        /*04b4*/ 	.word	0x00004290
        /*04b8*/ 	.word	0x000000ff
        /*04bc*/ 	.word	0x00000000
        /*04c0*/ 	.short	0x0101
        /*04c2*/ 	.byte	0x25
	.zero		1


	//   ....[62]....
        /*04c4*/ 	.word	0x000042d0
        /*04c8*/ 	.word	0x00000000
        /*04cc*/ 	.word	0x00000028
        /*04d0*/ 	.short	0x010a
        /*04d2*/ 	.byte	0xff
	.zero		1


	//   ....[63]....
        /*04d4*/ 	.word	0x00004630
        /*04d8*/ 	.word	0x00000000
        /*04dc*/ 	.word	0x00000040
        /*04e0*/ 	.short	0x010a
        /*04e2*/ 	.byte	0xff
	.zero		1


	//   ....[64]....
        /*04e4*/ 	.word	0x00004740
        /*04e8*/ 	.word	0x00000000
        /*04ec*/ 	.word	0x00000000
        /*04f0*/ 	.short	0x0101
        /*04f2*/ 	.byte	0xff
	.zero		1


	//   ....[65]....
        /*04f4*/ 	.word	0x000050f0
        /*04f8*/ 	.word	0x000000ff
        /*04fc*/ 	.word	0x00000020
        /*0500*/ 	.short	0x010a
        /*0502*/ 	.byte	0x2b
	.zero		1


	//   ....[66]....
        /*0504*/ 	.word	0x00005110
        /*0508*/ 	.word	0x0000005c
        /*050c*/ 	.word	0x00000060
        /*0510*/ 	.short	0x010a
        /*0512*/ 	.byte	0xff
	.zero		1


	//   ....[67]....
        /*0514*/ 	.word	0x00005260
        /*0518*/ 	.word	0x000000ff
        /*051c*/ 	.word	0x00000020
        /*0520*/ 	.short	0x010a
        /*0522*/ 	.byte	0x2b
	.zero		1


	//   ....[68]....
        /*0524*/ 	.word	0x00005340
        /*0528*/ 	.word	0x000000ff
        /*052c*/ 	.word	0x00000000
        /*0530*/ 	.short	0x0101
        /*0532*/ 	.byte	0x04
	.zero		1


	//   ....[69]....
        /*0534*/ 	.word	0x000053a0
        /*0538*/ 	.word	0x0000005c
        /*053c*/ 	.word	0x00000060
        /*0540*/ 	.short	0x010a
        /*0542*/ 	.byte	0xff
	.zero		1


	//   ....[70]....
        /*0544*/ 	.word	0x00005770
        /*0548*/ 	.word	0x000000ff
        /*054c*/ 	.word	0x00000000
        /*0550*/ 	.short	0x0101
        /*0552*/ 	.byte	0x05
	.zero		1


	//   ....[71]....
        /*0554*/ 	.word	0x00006000
        /*0558*/ 	.word	0x00000003
        /*055c*/ 	.word	0x000000b0
        /*0560*/ 	.short	0x010a
        /*0562*/ 	.byte	0xff
	.zero		1


	//   ....[72]....
        /*0564*/ 	.word	0x00006060
        /*0568*/ 	.word	0x00000002
        /*056c*/ 	.word	0x00000010
        /*0570*/ 	.short	0x010a
        /*0572*/ 	.byte	0xff
	.zero		1


	//   ....[73]....
        /*0574*/ 	.word	0x000060c0
        /*0578*/ 	.word	0x00000002
        /*057c*/ 	.word	0x00000010
        /*0580*/ 	.short	0x010a
        /*0582*/ 	.byte	0xff
	.zero		1


	//   ....[74]....
        /*0584*/ 	.word	0x00006110
        /*0588*/ 	.word	0x00000002
        /*058c*/ 	.word	0x00000040
        /*0590*/ 	.short	0x010a
        /*0592*/ 	.byte	0xff
	.zero		1


	//   ....[75]....
        /*0594*/ 	.word	0x00006170
        /*0598*/ 	.word	0x00000000
        /*059c*/ 	.word	0x00000000
        /*05a0*/ 	.short	0x010a
        /*05a2*/ 	.byte	0xff
	.zero		1


	//   ....[76]....
        /*05a4*/ 	.word	0x000061c0
        /*05a8*/ 	.word	0x00000000
        /*05ac*/ 	.word	0x000000a0
        /*05b0*/ 	.short	0x010a
        /*05b2*/ 	.byte	0xff
	.zero		1


	//   ....[77]....
        /*05b4*/ 	.word	0x00006220
        /*05b8*/ 	.word	0x00000000
        /*05bc*/ 	.word	0x00000050
        /*05c0*/ 	.short	0x010a
        /*05c2*/ 	.byte	0xff
	.zero		1


	//   ....[78]....
        /*05c4*/ 	.word	0x00006270
        /*05c8*/ 	.word	0x00000000
        /*05cc*/ 	.word	0x00000040
        /*05d0*/ 	.short	0x010a
        /*05d2*/ 	.byte	0xff
	.zero		1


	//   ....[79]....
        /*05d4*/ 	.word	0x000062d0
        /*05d8*/ 	.word	0x00000000
        /*05dc*/ 	.word	0x00000050
        /*05e0*/ 	.short	0x010a
        /*05e2*/ 	.byte	0xff
	.zero		1


	//   ....[80]....
        /*05e4*/ 	.word	0x00006320
        /*05e8*/ 	.word	0x00000000
        /*05ec*/ 	.word	0x00000040
        /*05f0*/ 	.short	0x010a
        /*05f2*/ 	.byte	0xff
	.zero		1


	//   ....[81]....
        /*05f4*/ 	.word	0x00006380
        /*05f8*/ 	.word	0x00000003
        /*05fc*/ 	.word	0x00000080
        /*0600*/ 	.short	0x010a
        /*0602*/ 	.byte	0xff
	.zero		1


	//   ....[82]....
        /*0604*/ 	.word	0x000063e0
        /*0608*/ 	.word	0x00000000
        /*060c*/ 	.word	0x00000000
        /*0610*/ 	.short	0x010a
        /*0612*/ 	.byte	0xff
	.zero		1


	//   ....[83]....
        /*0614*/ 	.word	0x00006440
        /*0618*/ 	.word	0x00000000
        /*061c*/ 	.word	0x00000000
        /*0620*/ 	.short	0x010a
        /*0622*/ 	.byte	0xff
	.zero		1


	//   ....[84]....
        /*0624*/ 	.word	0x000064a0
        /*0628*/ 	.word	0x00000000
        /*062c*/ 	.word	0x00000000
        /*0630*/ 	.short	0x010a
        /*0632*/ 	.byte	0xff
	.zero		1


	//   ....[85]....
        /*0634*/ 	.word	0x00006500
        /*0638*/ 	.word	0x00000000
        /*063c*/ 	.word	0x00000000
        /*0640*/ 	.short	0x010a
        /*0642*/ 	.byte	0xff
	.zero		1


	//   ....[86]....
        /*0644*/ 	.word	0x00006560
        /*0648*/ 	.word	0x00000000
        /*064c*/ 	.word	0x00000000
        /*0650*/ 	.short	0x010a
        /*0652*/ 	.byte	0xff
	.zero		1


	//   ....[87]....
        /*0654*/ 	.word	0x000065b0
        /*0658*/ 	.word	0x00000000
        /*065c*/ 	.word	0x00000040
        /*0660*/ 	.short	0x010a
        /*0662*/ 	.byte	0xff
	.zero		1


	//   ....[88]....
        /*0664*/ 	.word	0x00006610
        /*0668*/ 	.word	0x00000000
        /*066c*/ 	.word	0x00000038
        /*0670*/ 	.short	0x010a
        /*0672*/ 	.byte	0xff
	.zero		1


	//   ....[89]....
        /*0674*/ 	.word	0x00006670
        /*0678*/ 	.word	0x00000003
        /*067c*/ 	.word	0x00000028
        /*0680*/ 	.short	0x010a
        /*0682*/ 	.byte	0xff
	.zero		1


	//   ....[90]....
        /*0684*/ 	.word	0x000066c0
        /*0688*/ 	.word	0x00000000
        /*068c*/ 	.word	0x00000040
        /*0690*/ 	.short	0x010a
        /*0692*/ 	.byte	0xff
	.zero		1


	//   ....[91]....
        /*0694*/ 	.word	0x00006720
        /*0698*/ 	.word	0x00000000
        /*069c*/ 	.word	0x00000020
        /*06a0*/ 	.short	0x010a
        /*06a2*/ 	.byte	0xff
	.zero		1


	//   ....[92]....
        /*06a4*/ 	.word	0x00006770
        /*06a8*/ 	.word	0x0000005c
        /*06ac*/ 	.word	0x00000060
        /*06b0*/ 	.short	0x010a
        /*06b2*/ 	.byte	0xff
	.zero		1


	//----- nvinfo : EIATTR_NUM_MBARRIERS
	.align		4
.L_47:
        /*06b4*/ 	.byte	0x03, 0x38
        /*06b6*/ 	.short	0x0018


	//----- nvinfo : EIATTR_EXIT_INSTR_OFFSETS
	.align		4
        /*06b8*/ 	.byte	0x04, 0x1c
        /*06ba*/ 	.short	(.L_49 - .L_48)


	//   ....[0]....
.L_48:
        /*06bc*/ 	.word	0x00002320


	//   ....[1]....
        /*06c0*/ 	.word	0x00002810


	//   ....[2]....
        /*06c4*/ 	.word	0x00002870


	//   ....[3]....
        /*06c8*/ 	.word	0x000037d0


	//   ....[4]....
        /*06cc*/ 	.word	0x00004300


	//   ....[5]....
        /*06d0*/ 	.word	0x00004340


	//   ....[6]....
        /*06d4*/ 	.word	0x00005ff0


	//----- nvinfo : EIATTR_MAX_THREADS
	.align		4
.L_49:
        /*06d8*/ 	.byte	0x04, 0x05
        /*06da*/ 	.short	(.L_51 - .L_50)
.L_50:
        /*06dc*/ 	.word	0x00000100
        /*06e0*/ 	.word	0x00000001
        /*06e4*/ 	.word	0x00000001


	//----- nvinfo : EIATTR_CRS_STACK_SIZE
	.align		4
.L_51:
        /*06e8*/ 	.byte	0x04, 0x1e
        /*06ea*/ 	.short	(.L_53 - .L_52)
.L_52:
        /*06ec*/ 	.word	0x00000000


	//----- nvinfo : EIATTR_CBANK_PARAM_SIZE
	.align		4
.L_53:
        /*06f0*/ 	.byte	0x03, 0x19
        /*06f2*/ 	.short	0x0800


	//----- nvinfo : EIATTR_PARAM_CBANK
	.align		4
        /*06f4*/ 	.byte	0x04, 0x0a
        /*06f6*/ 	.short	(.L_55 - .L_54)
	.align		4
.L_54:
        /*06f8*/ 	.word	index@(.nv.constant0._ZN7cutlass13device_kernelINS_4gemm6kernel13GemmUniversalIN4cute5tupleIJiiiiEEENS1_10collective13CollectiveMmaINS1_35MainloopSm100TmaUmmaWarpSpecializedILi2ELi2ELi4ENS5_IJNS4_1CILi1EEESB_SB_EEEEENS5_IJNSA_ILi64EEESE_NSA_ILi128EEEEEENS_12float_e5m2_tENS5_IJlSB_lEEESH_SI_NS4_8TiledMMAINS4_8MMA_AtomIJNS4_10MMA_TraitsINS4_19SM100_MMA_F8F6F4_SSEJSH_SH_fSE_SE_NS4_17integral_constantINS4_4UMMA5MajorELSP_0EEESQ_NSN_INSO_7ScaleInELSR_0EEESS_EEEEEENS4_6LayoutISC_NS5_IJNSA_ILi0EEESW_SW_EEEEENS5_IJNS4_10UnderscoreESZ_SZ_EEEEENS4_13SM90_TMA_LOADENS4_14ComposedLayoutINS4_7SwizzleILi3ELi4ELi3EEENS4_18smem_ptr_flag_bitsILi8EEENSV_INS5_IJNSA_ILi8EEESF_EEENS5_IJSF_SB_EEEEEEEvNS4_8identityES12_S1C_vS1D_EENS_8epilogue10collective18CollectiveEpilogueINS1F_23Sm100TmaWarpSpecializedILi1ELi1ELi32ELb0ELb0EEEJSG_NS5_IJNSV_ISE_SB_EES1K_EEESH_SI_SH_SI_NS1F_6fusion15FusionCallbacksIS1J_NS1M_17LinearCombinationISH_fSH_fLNS_15FloatRoundStyleE2EEESG_S1L_JEEENS4_5SM1004TMEM4LOAD26SM100_TMEM_LOAD_16dp32b32xES12_NS13_INS14_ILi2ELi4ELi3EEES17_NSV_INS5_IJS18_SE_EEENS5_IJSE_SB_EEEEEEENS4_39AutoVectorizingCopyWithAssumedAlignmentILi128EEENS4_14SM90_TMA_STOREES20_S22_S22_EEEvvEEEEvNT_6ParamsE)
        /*06fc*/ 	.short	0x0380
        /*06fe*/ 	.short	0x0800


	//----- nvinfo : EIATTR_SW_WAR
	.align		4
.L_55:
        /*0700*/ 	.byte	0x04, 0x36
        /*0702*/ 	.short	(.L_57 - .L_56)
.L_56:
        /*0704*/ 	.word	0x00000008
.L_57:


//--------------------- .nv.callgraph             --------------------------
	.section	.nv.callgraph,"",@"SHT_CUDA_CALLGRAPH"
	.align	4
	.sectionentsize	8
	.align		4
        /*0000*/ 	.word	0x00000000
	.align		4
        /*0004*/ 	.word	0xffffffff
	.align		4
        /*0008*/ 	.word	index@(_ZN7cutlass13device_kernelINS_4gemm6kernel13GemmUniversalIN4cute5tupleIJiiiiEEENS1_10collective13CollectiveMmaINS1_35MainloopSm100TmaUmmaWarpSpecializedILi2ELi2ELi4ENS5_IJNS4_1CILi1EEESB_SB_EEEEENS5_IJNSA_ILi64EEESE_NSA_ILi128EEEEEENS_12float_e5m2_tENS5_IJlSB_lEEESH_SI_NS4_8TiledMMAINS4_8MMA_AtomIJNS4_10MMA_TraitsINS4_19SM100_MMA_F8F6F4_SSEJSH_SH_fSE_SE_NS4_17integral_constantINS4_4UMMA5MajorELSP_0EEESQ_NSN_INSO_7ScaleInELSR_0EEESS_EEEEEENS4_6LayoutISC_NS5_IJNSA_ILi0EEESW_SW_EEEEENS5_IJNS4_10UnderscoreESZ_SZ_EEEEENS4_13SM90_TMA_LOADENS4_14ComposedLayoutINS4_7SwizzleILi3ELi4ELi3EEENS4_18smem_ptr_flag_bitsILi8EEENSV_INS5_IJNSA_ILi8EEESF_EEENS5_IJSF_SB_EEEEEEEvNS4_8identityES12_S1C_vS1D_EENS_8epilogue10collective18CollectiveEpilogueINS1F_23Sm100TmaWarpSpecializedILi1ELi1ELi32ELb0ELb0EEEJSG_NS5_IJNSV_ISE_SB_EES1K_EEESH_SI_SH_SI_NS1F_6fusion15FusionCallbacksIS1J_NS1M_17LinearCombinationISH_fSH_fLNS_15FloatRoundStyleE2EEESG_S1L_JEEENS4_5SM1004TMEM4LOAD26SM100_TMEM_LOAD_16dp32b32xES12_NS13_INS14_ILi2ELi4ELi3EEES17_NSV_INS5_IJS18_SE_EEENS5_IJSE_SB_EEEEEEENS4_39AutoVectorizingCopyWithAssumedAlignmentILi128EEENS4_14SM90_TMA_STOREES20_S22_S22_EEEvvEEEEvNT_6ParamsE)
	.align		4
        /*000c*/ 	.word	index@(__assertfail)
	.align		4
        /*0010*/ 	.word	0x00000000
	.align		4
        /*0014*/ 	.word	0xfffffffe
	.align		4
        /*0018*/ 	.word	0x00000000
	.align		4
        /*001c*/ 	.word	0xfffffffd
	.align		4
        /*0020*/ 	.word	0x00000000
	.align		4
        /*0024*/ 	.word	0xfffffffc


//--------------------- .nv.constant4             --------------------------
	.section	.nv.constant4,"a",@progbits
	.align	8
	.align		8
.nv.constant4:
        /*0000*/ 	.dword	__assertfail
	.align		8
        /*0008*/ 	.dword	__unnamed_1
	.align		8
        /*0010*/ 	.dword	__unnamed_2
	.align		8
        /*0018*/ 	.dword	_ZN40_INTERNAL_0f9d309e_4_k_cu_29546fba_210584cuda3std3__45__cpo5beginE
	.align		8
        /*0020*/ 	.dword	_ZN40_INTERNAL_0f9d309e_4_k_cu_29546fba_210584cuda3std3__45__cpo3endE
	.align		8
        /*0028*/ 	.dword	_ZN40_INTERNAL_0f9d309e_4_k_cu_29546fba_210584cuda3std3__45__cpo6cbeginE
	.align		8
        /*0030*/ 	.dword	_ZN40_INTERNAL_0f9d309e_4_k_cu_29546fba_210584cuda3std3__45__cpo4cendE
	.align		8
        /*0038*/ 	.dword	_ZN40_INTERNAL_0f9d309e_4_k_cu_29546fba_210584cuda3std3__442_GLOBAL__N__0f9d309e_4_k_cu_29546fba_210586ignoreE
	.align		8
        /*0040*/ 	.dword	_ZN40_INTERNAL_0f9d309e_4_k_cu_29546fba_210584cuda3std3__419piecewise_constructE
	.align		8
        /*0048*/ 	.dword	_ZN40_INTERNAL_0f9d309e_4_k_cu_29546fba_210584cuda3std3__48in_placeE
	.align		8
        /*0050*/ 	.dword	_ZN40_INTERNAL_0f9d309e_4_k_cu_29546fba_210584cuda3std6ranges3__45__cpo4swapE
	.align		8
        /*0058*/ 	.dword	_ZN40_INTERNAL_0f9d309e_4_k_cu_29546fba_210584cuda3std6ranges3__45__cpo9iter_moveE
	.align		8
        /*0060*/ 	.dword	_ZN40_INTERNAL_0f9d309e_4_k_cu_29546fba_210584cute7productE
	.align		8
        /*0068*/ 	.dword	_ZN40_INTERNAL_0f9d309e_4_k_cu_29546fba_210584cute1_E
	.align		8
        /*0070*/ 	.dword	$str$25
	.align		8
        /*0078*/ 	.dword	$str$26
	.align		8
        /*0080*/ 	.dword	$str$27
	.align		8
        /*0088*/ 	.dword	$str$28


//--------------------- .text._ZN7cutlass13device_kernelINS_4gemm6kernel13GemmUniversalIN4cute5tupleIJiiiiEEENS1_10collective13CollectiveMmaINS1_35MainloopSm100TmaUmmaWarpSpecializedILi2ELi2ELi4ENS5_IJNS4_1CILi1EEESB_SB_EEEEENS5_IJNSA_ILi64EEESE_NSA_ILi128EEEEEENS_12float_e5m2_tENS5_IJlSB_lEEESH_SI_NS4_8TiledMMAINS4_8MMA_AtomIJNS4_10MMA_TraitsINS4_19SM100_MMA_F8F6F4_SSEJSH_SH_fSE_SE_NS4_17integral_constantINS4_4UMMA5MajorELSP_0EEESQ_NSN_INSO_7ScaleInELSR_0EEESS_EEEEEENS4_6LayoutISC_NS5_IJNSA_ILi0EEESW_SW_EEEEENS5_IJNS4_10UnderscoreESZ_SZ_EEEEENS4_13SM90_TMA_LOADENS4_14ComposedLayoutINS4_7SwizzleILi3ELi4ELi3EEENS4_18smem_ptr_flag_bitsILi8EEENSV_INS5_IJNSA_ILi8EEESF_EEENS5_IJSF_SB_EEEEEEEvNS4_8identityES12_S1C_vS1D_EENS_8epilogue10collective18CollectiveEpilogueINS1F_23Sm100TmaWarpSpecializedILi1ELi1ELi32ELb0ELb0EEEJSG_NS5_IJNSV_ISE_SB_EES1K_EEESH_SI_SH_SI_NS1F_6fusion15FusionCallbacksIS1J_NS1M_17LinearCombinationISH_fSH_fLNS_15FloatRoundStyleE2EEESG_S1L_JEEENS4_5SM1004TMEM4LOAD26SM100_TMEM_LOAD_16dp32b32xES12_NS13_INS14_ILi2ELi4ELi3EEES17_NSV_INS5_IJS18_SE_EEENS5_IJSE_SB_EEEEEEENS4_39AutoVectorizingCopyWithAssumedAlignmentILi128EEENS4_14SM90_TMA_STOREES20_S22_S22_EEEvvEEEEvNT_6ParamsE --------------------------
	.section	.text._ZN7cutlass13device_kernelINS_4gemm6kernel13GemmUniversalIN4cute5tupleIJiiiiEEENS1_10collective13CollectiveMmaINS1_35MainloopSm100TmaUmmaWarpSpecializedILi2ELi2ELi4ENS5_IJNS4_1CILi1EEESB_SB_EEEEENS5_IJNSA_ILi64EEESE_NSA_ILi128EEEEEENS_12float_e5m2_tENS5_IJlSB_lEEESH_SI_NS4_8TiledMMAINS4_8MMA_AtomIJNS4_10MMA_TraitsINS4_19SM100_MMA_F8F6F4_SSEJSH_SH_fSE_SE_NS4_17integral_constantINS4_4UMMA5MajorELSP_0EEESQ_NSN_INSO_7ScaleInELSR_0EEESS_EEEEEENS4_6LayoutISC_NS5_IJNSA_ILi0EEESW_SW_EEEEENS5_IJNS4_10UnderscoreESZ_SZ_EEEEENS4_13SM90_TMA_LOADENS4_14ComposedLayoutINS4_7SwizzleILi3ELi4ELi3EEENS4_18smem_ptr_flag_bitsILi8EEENSV_INS5_IJNSA_ILi8EEESF_EEENS5_IJSF_SB_EEEEEEEvNS4_8identityES12_S1C_vS1D_EENS_8epilogue10collective18CollectiveEpilogueINS1F_23Sm100TmaWarpSpecializedILi1ELi1ELi32ELb0ELb0EEEJSG_NS5_IJNSV_ISE_SB_EES1K_EEESH_SI_SH_SI_NS1F_6fusion15FusionCallbacksIS1J_NS1M_17LinearCombinationISH_fSH_fLNS_15FloatRoundStyleE2EEESG_S1L_JEEENS4_5SM1004TMEM4LOAD26SM100_TMEM_LOAD_16dp32b32xES12_NS13_INS14_ILi2ELi4ELi3EEES17_NSV_INS5_IJS18_SE_EEENS5_IJSE_SB_EEEEEEENS4_39AutoVectorizingCopyWithAssumedAlignmentILi128EEENS4_14SM90_TMA_STOREES20_S22_S22_EEEvvEEEEvNT_6ParamsE,"ax",@progbits
	.align	128
.text._ZN7cutlass13device_kernelINS_4gemm6kernel13GemmUniversalIN4cute5tupleIJiiiiEEENS1_10collective13CollectiveMmaINS1_35MainloopSm100TmaUmmaWarpSpecializedILi2ELi2ELi4ENS5_IJNS4_1CILi1EEESB_SB_EEEEENS5_IJNSA_ILi64EEESE_NSA_ILi128EEEEEENS_12float_e5m2_tENS5_IJlSB_lEEESH_SI_NS4_8TiledMMAINS4_8MMA_AtomIJNS4_10MMA_TraitsINS4_19SM100_MMA_F8F6F4_SSEJSH_SH_fSE_SE_NS4_17integral_constantINS4_4UMMA5MajorELSP_0EEESQ_NSN_INSO_7ScaleInELSR_0EEESS_EEEEEENS4_6LayoutISC_NS5_IJNSA_ILi0EEESW_SW_EEEEENS5_IJNS4_10UnderscoreESZ_SZ_EEEEENS4_13SM90_TMA_LOADENS4_14ComposedLayoutINS4_7SwizzleILi3ELi4ELi3EEENS4_18smem_ptr_flag_bitsILi8EEENSV_INS5_IJNSA_ILi8EEESF_EEENS5_IJSF_SB_EEEEEEEvNS4_8identityES12_S1C_vS1D_EENS_8epilogue10collective18CollectiveEpilogueINS1F_23Sm100TmaWarpSpecializedILi1ELi1ELi32ELb0ELb0EEEJSG_NS5_IJNSV_ISE_SB_EES1K_EEESH_SI_SH_SI_NS1F_6fusion15FusionCallbacksIS1J_NS1M_17LinearCombinationISH_fSH_fLNS_15FloatRoundStyleE2EEESG_S1L_JEEENS4_5SM1004TMEM4LOAD26SM100_TMEM_LOAD_16dp32b32xES12_NS13_INS14_ILi2ELi4ELi3EEES17_NSV_INS5_IJS18_SE_EEENS5_IJSE_SB_EEEEEEENS4_39AutoVectorizingCopyWithAssumedAlignmentILi128EEENS4_14SM90_TMA_STOREES20_S22_S22_EEEvvEEEEvNT_6ParamsE:
        .type           _ZN7cutlass13device_kernelINS_4gemm6kernel13GemmUniversalIN4cute5tupleIJiiiiEEENS1_10collective13CollectiveMmaINS1_35MainloopSm100TmaUmmaWarpSpecializedILi2ELi2ELi4ENS5_IJNS4_1CILi1EEESB_SB_EEEEENS5_IJNSA_ILi64EEESE_NSA_ILi128EEEEEENS_12float_e5m2_tENS5_IJlSB_lEEESH_SI_NS4_8TiledMMAINS4_8MMA_AtomIJNS4_10MMA_TraitsINS4_19SM100_MMA_F8F6F4_SSEJSH_SH_fSE_SE_NS4_17integral_constantINS4_4UMMA5MajorELSP_0EEESQ_NSN_INSO_7ScaleInELSR_0EEESS_EEEEEENS4_6LayoutISC_NS5_IJNSA_ILi0EEESW_SW_EEEEENS5_IJNS4_10UnderscoreESZ_SZ_EEEEENS4_13SM90_TMA_LOADENS4_14ComposedLayoutINS4_7SwizzleILi3ELi4ELi3EEENS4_18smem_ptr_flag_bitsILi8EEENSV_INS5_IJNSA_ILi8EEESF_EEENS5_IJSF_SB_EEEEEEEvNS4_8identityES12_S1C_vS1D_EENS_8epilogue10collective18CollectiveEpilogueINS1F_23Sm100TmaWarpSpecializedILi1ELi1ELi32ELb0ELb0EEEJSG_NS5_IJNSV_ISE_SB_EES1K_EEESH_SI_SH_SI_NS1F_6fusion15FusionCallbacksIS1J_NS1M_17LinearCombinationISH_fSH_fLNS_15FloatRoundStyleE2EEESG_S1L_JEEENS4_5SM1004TMEM4LOAD26SM100_TMEM_LOAD_16dp32b32xES12_NS13_INS14_ILi2ELi4ELi3EEES17_NSV_INS5_IJS18_SE_EEENS5_IJSE_SB_EEEEEEENS4_39AutoVectorizingCopyWithAssumedAlignmentILi128EEENS4_14SM90_TMA_STOREES20_S22_S22_EEEvvEEEEvNT_6ParamsE,@function
        .size           _ZN7cutlass13device_kernelINS_4gemm6kernel13GemmUniversalIN4cute5tupleIJiiiiEEENS1_10collective13CollectiveMmaINS1_35MainloopSm100TmaUmmaWarpSpecializedILi2ELi2ELi4ENS5_IJNS4_1CILi1EEESB_SB_EEEEENS5_IJNSA_ILi64EEESE_NSA_ILi128EEEEEENS_12float_e5m2_tENS5_IJlSB_lEEESH_SI_NS4_8TiledMMAINS4_8MMA_AtomIJNS4_10MMA_TraitsINS4_19SM100_MMA_F8F6F4_SSEJSH_SH_fSE_SE_NS4_17integral_constantINS4_4UMMA5MajorELSP_0EEESQ_NSN_INSO_7ScaleInELSR_0EEESS_EEEEEENS4_6LayoutISC_NS5_IJNSA_ILi0EEESW_SW_EEEEENS5_IJNS4_10UnderscoreESZ_SZ_EEEEENS4_13SM90_TMA_LOADENS4_14ComposedLayoutINS4_7SwizzleILi3ELi4ELi3EEENS4_18smem_ptr_flag_bitsILi8EEENSV_INS5_IJNSA_ILi8EEESF_EEENS5_IJSF_SB_EEEEEEEvNS4_8identityES12_S1C_vS1D_EENS_8epilogue10collective18CollectiveEpilogueINS1F_23Sm100TmaWarpSpecializedILi1ELi1ELi32ELb0ELb0EEEJSG_NS5_IJNSV_ISE_SB_EES1K_EEESH_SI_SH_SI_NS1F_6fusion15FusionCallbacksIS1J_NS1M_17LinearCombinationISH_fSH_fLNS_15FloatRoundStyleE2EEESG_S1L_JEEENS4_5SM1004TMEM4LOAD26SM100_TMEM_LOAD_16dp32b32xES12_NS13_INS14_ILi2ELi4ELi3EEES17_NSV_INS5_IJS18_SE_EEENS5_IJSE_SB_EEEEEEENS4_39AutoVectorizingCopyWithAssumedAlignmentILi128EEENS4_14SM90_TMA_STOREES20_S22_S22_EEEvvEEEEvNT_6ParamsE,(.L_x_122 - _ZN7cutlass13device_kernelINS_4gemm6kernel13GemmUniversalIN4cute5tupleIJiiiiEEENS1_10collective13CollectiveMmaINS1_35MainloopSm100TmaUmmaWarpSpecializedILi2ELi2ELi4ENS5_IJNS4_1CILi1EEESB_SB_EEEEENS5_IJNSA_ILi64EEESE_NSA_ILi128EEEEEENS_12float_e5m2_tENS5_IJlSB_lEEESH_SI_NS4_8TiledMMAINS4_8MMA_AtomIJNS4_10MMA_TraitsINS4_19SM100_MMA_F8F6F4_SSEJSH_SH_fSE_SE_NS4_17integral_constantINS4_4UMMA5MajorELSP_0EEESQ_NSN_INSO_7ScaleInELSR_0EEESS_EEEEEENS4_6LayoutISC_NS5_IJNSA_ILi0EEESW_SW_EEEEENS5_IJNS4_10UnderscoreESZ_SZ_EEEEENS4_13SM90_TMA_LOADENS4_14ComposedLayoutINS4_7SwizzleILi3ELi4ELi3EEENS4_18smem_ptr_flag_bitsILi8EEENSV_INS5_IJNSA_ILi8EEESF_EEENS5_IJSF_SB_EEEEEEEvNS4_8identityES12_S1C_vS1D_EENS_8epilogue10collective18CollectiveEpilogueINS1F_23Sm100TmaWarpSpecializedILi1ELi1ELi32ELb0ELb0EEEJSG_NS5_IJNSV_ISE_SB_EES1K_EEESH_SI_SH_SI_NS1F_6fusion15FusionCallbacksIS1J_NS1M_17LinearCombinationISH_fSH_fLNS_15FloatRoundStyleE2EEESG_S1L_JEEENS4_5SM1004TMEM4LOAD26SM100_TMEM_LOAD_16dp32b32xES12_NS13_INS14_ILi2ELi4ELi3EEES17_NSV_INS5_IJS18_SE_EEENS5_IJSE_SB_EEEEEEENS4_39AutoVectorizingCopyWithAssumedAlignmentILi128EEENS4_14SM90_TMA_STOREES20_S22_S22_EEEvvEEEEvNT_6ParamsE)
        .other          _ZN7cutlass13device_kernelINS_4gemm6kernel13GemmUniversalIN4cute5tupleIJiiiiEEENS1_10collective13CollectiveMmaINS1_35MainloopSm100TmaUmmaWarpSpecializedILi2ELi2ELi4ENS5_IJNS4_1CILi1EEESB_SB_EEEEENS5_IJNSA_ILi64EEESE_NSA_ILi128EEEEEENS_12float_e5m2_tENS5_IJlSB_lEEESH_SI_NS4_8TiledMMAINS4_8MMA_AtomIJNS4_10MMA_TraitsINS4_19SM100_MMA_F8F6F4_SSEJSH_SH_fSE_SE_NS4_17integral_constantINS4_4UMMA5MajorELSP_0EEESQ_NSN_INSO_7ScaleInELSR_0EEESS_EEEEEENS4_6LayoutISC_NS5_IJNSA_ILi0EEESW_SW_EEEEENS5_IJNS4_10UnderscoreESZ_SZ_EEEEENS4_13SM90_TMA_LOADENS4_14ComposedLayoutINS4_7SwizzleILi3ELi4ELi3EEENS4_18smem_ptr_flag_bitsILi8EEENSV_INS5_IJNSA_ILi8EEESF_EEENS5_IJSF_SB_EEEEEEEvNS4_8identityES12_S1C_vS1D_EENS_8epilogue10collective18CollectiveEpilogueINS1F_23Sm100TmaWarpSpecializedILi1ELi1ELi32ELb0ELb0EEEJSG_NS5_IJNSV_ISE_SB_EES1K_EEESH_SI_SH_SI_NS1F_6fusion15FusionCallbacksIS1J_NS1M_17LinearCombinationISH_fSH_fLNS_15FloatRoundStyleE2EEESG_S1L_JEEENS4_5SM1004TMEM4LOAD26SM100_TMEM_LOAD_16dp32b32xES12_NS13_INS14_ILi2ELi4ELi3EEES17_NSV_INS5_IJS18_SE_EEENS5_IJSE_SB_EEEEEEENS4_39AutoVectorizingCopyWithAssumedAlignmentILi128EEENS4_14SM90_TMA_STOREES20_S22_S22_EEEvvEEEEvNT_6ParamsE,@"STO_CUDA_ENTRY STV_DEFAULT"
_ZN7cutlass13device_kernelINS_4gemm6kernel13GemmUniversalIN4cute5tupleIJiiiiEEENS1_10collective13CollectiveMmaINS1_35MainloopSm100TmaUmmaWarpSpecializedILi2ELi2ELi4ENS5_IJNS4_1CILi1EEESB_SB_EEEEENS5_IJNSA_ILi64EEESE_NSA_ILi128EEEEEENS_12float_e5m2_tENS5_IJlSB_lEEESH_SI_NS4_8TiledMMAINS4_8MMA_AtomIJNS4_10MMA_TraitsINS4_19SM100_MMA_F8F6F4_SSEJSH_SH_fSE_SE_NS4_17integral_constantINS4_4UMMA5MajorELSP_0EEESQ_NSN_INSO_7ScaleInELSR_0EEESS_EEEEEENS4_6LayoutISC_NS5_IJNSA_ILi0EEESW_SW_EEEEENS5_IJNS4_10UnderscoreESZ_SZ_EEEEENS4_13SM90_TMA_LOADENS4_14ComposedLayoutINS4_7SwizzleILi3ELi4ELi3EEENS4_18smem_ptr_flag_bitsILi8EEENSV_INS5_IJNSA_ILi8EEESF_EEENS5_IJSF_SB_EEEEEEEvNS4_8identityES12_S1C_vS1D_EENS_8epilogue10collective18CollectiveEpilogueINS1F_23Sm100TmaWarpSpecializedILi1ELi1ELi32ELb0ELb0EEEJSG_NS5_IJNSV_ISE_SB_EES1K_EEESH_SI_SH_SI_NS1F_6fusion15FusionCallbacksIS1J_NS1M_17LinearCombinationISH_fSH_fLNS_15FloatRoundStyleE2EEESG_S1L_JEEENS4_5SM1004TMEM4LOAD26SM100_TMEM_LOAD_16dp32b32xES12_NS13_INS14_ILi2ELi4ELi3EEES17_NSV_INS5_IJS18_SE_EEENS5_IJSE_SB_EEEEEEENS4_39AutoVectorizingCopyWithAssumedAlignmentILi128EEENS4_14SM90_TMA_STOREES20_S22_S22_EEEvvEEEEvNT_6ParamsE:
[----:B------:R-:W1:Y:S01]  /*0000*/  LDC R1, c[0x0][0x37c] ;  /* 0x0000df00ff017b82 */ /* 0x000e620000000800 */
[----:B------:R-:W2:Y:S01]  /*0010*/  S2R R101, SR_TID.X ;  /* 0x0000000000657919 */ /* 0x000ea20000002100 */
[----:B------:R-:W3:Y:S01]  /*0020*/  LDCU.64 UR4, c[0x0][0x890] ;  /* 0x00011200ff0477ac */ /* 0x000ee20008000a00 */
[----:B------:R-:W-:Y:S02]  /*0030*/  PRMT R96, RZ, 0x7610, R96 ;  /* 0x00007610ff607816 */ /* 0x000fe40000000060 */
[----:B------:R-:W-:Y:S01]  /*0040*/  ELECT P5, URZ, PT ;  /* 0x0000000000ff782f */ /* 0x000fe200038a0000 */
[----:B------:R-:W4:Y:S01]  /*0050*/  LDCU.64 UR40, c[0x0][0x358] ;  /* 0x00006b00ff2877ac */ /* 0x000f220008000a00 */
[----:B---3--:R-:W-:-:S04]  /*0060*/  UISETP.NE.U32.AND UP0, UPT, UR4, URZ, UPT ;  /* 0x000000ff0400728c */ /* 0x008fc8000bf05070 */
[----:B------:R-:W-:Y:S01]  /*0070*/  UISETP.NE.AND.EX UP0, UPT, UR5, URZ, UPT, UP0 ;  /* 0x000000ff0500728c */ /* 0x000fe2000bf05300 */
[----:B--2---:R-:W-:-:S05]  /*0080*/  SHF.R.U32.HI R104, RZ, 0x5, R101 ;  /* 0x00000005ff687819 */ /* 0x004fca0000011665 */
[----:B------:R-:W2:Y:S02]  /*0090*/  SHFL.IDX PT, R0, R104, RZ, 0x1f ;  /* 0x00001fff68007589 */ /* 0x000ea400000e0000 */
[----:B--2---:R-:W-:Y:S01]  /*00a0*/  R2UR UR8, R0 ;  /* 0x00000000000872ca */ /* 0x004fe200000e0000 */
[----:B-1--4-:R-:W-:-:S14]  /*00b0*/  BRA.U UP0, `(.L_x_0) ;  /* 0x00000001002c7547 */ /* 0x012fdc000b800000 */
[----:B------:R-:W1:Y:S02]  /*00c0*/  LDCU.64 UR6, c[0x0][0x888] ;  /* 0x00011100ff0677ac */ /* 0x000e640008000a00 */
[----:B-1----:R-:W-:-:S04]  /*00d0*/  UISETP.NE.U32.AND UP0, UPT, UR6, URZ, UPT ;  /* 0x000000ff0600728c */ /* 0x002fc8000bf05070 */
[----:B------:R-:W-:-:S09]  /*00e0*/  UISETP.NE.AND.EX UP0, UPT, UR7, URZ, UPT, UP0 ;  /* 0x000000ff0700728c */ /* 0x000fd2000bf05300 */
[----:B------:R-:W-:Y:S05]  /*00f0*/  BRA.U !UP0, `(.L_x_1) ;  /* 0x0000000108107547 */ /* 0x000fea000b800000 */
[----:B------:R-:W1:Y:S02]  /*0100*/  LDC.64 R2, c[0x0][0x888] ;  /* 0x00022200ff027b82 */ /* 0x000e640000000a00 */
[----:B-1----:R1:W5:Y:S01]  /*0110*/  LDG.E R49, desc[UR40][R2.64] ;  /* 0x0000002802317981 */ /* 0x002362000c1e1900 */
[----:B------:R-:W-:Y:S01]  /*0120*/  HFMA2 R96, -RZ, RZ, 0, 5.9604644775390625e-08 ;  /* 0x00000001ff607431 */ /* 0x000fe200000001ff */
[----:B------:R-:W-:Y:S05]  /*0130*/  BRA `(.L_x_0) ;  /* 0x00000000000c7947 */ /* 0x000fea0003800000 */
.L_x_1:
[----:B------:R-:W1:Y:S01]  /*0140*/  LDCU UR6, c[0x0][0x880] ;  /* 0x00011000ff0677ac */ /* 0x000e620008000800 */
[----:B------:R-:W-:Y:S01]  /*0150*/  HFMA2 R96, -RZ, RZ, 0, 5.9604644775390625e-08 ;  /* 0x00000001ff607431 */ /* 0x000fe200000001ff */
[----:B-1----:R-:W-:-:S07]  /*0160*/  MOV R49, UR6 ;  /* 0x0000000600317c02 */ /* 0x002fce0008000f00 */
.L_x_0:
[----:B------:R-:W2:Y:S02]  /*0170*/  LDCU.64 UR6, c[0x0][0x8b0] ;  /* 0x00011600ff0677ac */ /* 0x000ea40008000a00 */
[----:B--2---:R-:W-:-:S04]  /*0180*/  UISETP.NE.U32.AND UP0, UPT, UR6, URZ, UPT ;  /* 0x000000ff0600728c */ /* 0x004fc8000bf05070 */
[----:B------:R-:W-:-:S09]  /*0190*/  UISETP.NE.AND.EX UP0, UPT, UR7, URZ, UPT, UP0 ;  /* 0x000000ff0700728c */ /* 0x000fd2000bf05300 */
[----:B------:R-:W-:Y:S05]  /*01a0*/  BRA.U UP0, `(.L_x_2) ;  /* 0x0000000100247547 */ /* 0x000fea000b800000 */
[----:B------:R-:W2:Y:S02]  /*01b0*/  LDCU.64 UR6, c[0x0][0x8a8] ;  /* 0x00011500ff0677ac */ /* 0x000ea40008000a00 */
[----:B--2---:R-:W-:-:S04]  /*01c0*/  UISETP.NE.U32.AND UP0, UPT, UR6, URZ, UPT ;  /* 0x000000ff0600728c */ /* 0x004fc8000bf05070 */
[----:B------:R-:W-:-:S09]  /*01d0*/  UISETP.NE.AND.EX UP0, UPT, UR7, URZ, UPT, UP0 ;  /* 0x000000ff0700728c */ /* 0x000fd2000bf05300 */
[----:B------:R-:W-:Y:S05]  /*01e0*/  BRA.U !UP0, `(.L_x_3) ;  /* 0x00000001080c7547 */ /* 0x000fea000b800000 */
[----:B-1----:R-:W1:Y:S02]  /*01f0*/  LDC.64 R2, c[0x0][0x8a8] ;  /* 0x00022a00ff027b82 */ /* 0x002e640000000a00 */
[----:B-1----:R2:W5:Y:S01]  /*0200*/  LDG.E R47, desc[UR40][R2.64] ;  /* 0x00000028022f7981 */ /* 0x002562000c1e1900 */
[----:B------:R-:W-:Y:S05]  /*0210*/  BRA `(.L_x_2) ;  /* 0x0000000000087947 */ /* 0x000fea0003800000 */
.L_x_3:
[----:B------:R-:W2:Y:S02]  /*0220*/  LDCU UR6, c[0x0][0x8a0] ;  /* 0x00011400ff0677ac */ /* 0x000ea40008000800 */
[----:B--2---:R-:W-:Y:S02]  /*0230*/  MOV R47, UR6 ;  /* 0x00000006002f7c02 */ /* 0x004fe40008000f00 */
.L_x_2:
[----:B------:R-:W-:Y:S01]  /*0240*/  IMAD.U32 R0, RZ, RZ, UR8 ;  /* 0x00000008ff007e24 */ /* 0x000fe2000f8e00ff */
[----:B------:R-:W-:Y:S04]  /*0250*/  BSSY.RECONVERGENT B0, `(.L_x_4) ;  /* 0x000000c000007945 */ /* 0x000fe80003800200 */
[C---:B------:R-:W-:Y:S02]  /*0260*/  ISETP.NE.OR P1, PT, R0.reuse, 0x1, !P5 ;  /* 0x000000010000780c */ /* 0x040fe40006f25670 */
[----:B------:R-:W-:-:S11]  /*0270*/  ISETP.NE.OR P0, PT, R0, 0x3, !P5 ;  /* 0x000000030000780c */ /* 0x000fd60006f05670 */
[----:B------:R-:W-:Y:S05]  /*0280*/  @P1 BRA `(.L_x_5) ;  /* 0x0000000000201947 */ /* 0x000fea0003800000 */
[----:B------:R-:W3:Y:S02]  /*0290*/  LDCU.64 UR6, c[0x0][0x348] ;  /* 0x00006900ff0677ac */ /* 0x000ee40008000a00 */
[----:B---3--:R-:W-:Y:S02]  /*02a0*/  UIADD3 UR10, UP1, UPT, UR6, 0x80, URZ ;  /* 0x00000080060a7890 */ /* 0x008fe4000ff3e0ff */
[----:B------:R-:W-:Y:S02]  /*02b0*/  UIADD3 UR6, UP0, UPT, UR6, 0x180, URZ ;  /* 0x0000018006067890 */ /* 0x000fe4000ff1e0ff */
[----:B------:R-:W-:Y:S02]  /*02c0*/  UIADD3.X UR11, UPT, UPT, URZ, UR7, URZ, UP1, !UPT ;  /* 0x00000007ff0b7290 */ /* 0x000fe40008ffe4ff */
[----:B------:R-:W-:-:S07]  /*02d0*/  UIADD3.X UR7, UPT, UPT, URZ, UR7, URZ, UP0, !UPT ;  /* 0x00000007ff077290 */ /* 0x000fce00087fe4ff */
[----:B------:R3:W-:Y:S02]  /*02e0*/  UTMACCTL.PF [UR10] ;  /* 0x000000000a0079b9 */ /* 0x0007e40008040000 */
[----:B------:R3:W-:Y:S02]  /*02f0*/  UTMACCTL.PF [UR6] ;  /* 0x00000000060079b9 */ /* 0x0007e40008040000 */
[----:B---3--:R-:W-:Y:S01]  /*0300*/  NOP ;  /* 0x0000000000007918 */ /* 0x008fe20000000000 */
.L_x_5:
[----:B------:R-:W-:Y:S05]  /*0310*/  BSYNC.RECONVERGENT B0 ;  /* 0x0000000000007941 */ /* 0x000fea0003800200 */
.L_x_4:
[----:B------:R-:W-:Y:S04]  /*0320*/  BSSY.RECONVERGENT B0, `(.L_x_6) ;  /* 0x000000a000007945 */ /* 0x000fe80003800200 */
        /* <DEDUP_REMOVED lines=9> */
.L_x_7:
[----:B------:R-:W-:Y:S05]  /*03c0*/  BSYNC.RECONVERGENT B0 ;  /* 0x0000000000007941 */ /* 0x000fea0003800200 */
.L_x_6:
[----:B------:R-:W3:Y:S01]  /*03d0*/  LDCU.64 UR6, c[0x0][0x888] ;  /* 0x00011100ff0677ac */ /* 0x000ee20008000a00 */
[----:B------:R-:W-:Y:S02]  /*03e0*/  UISETP.EQ.U32.AND UP1, UPT, UR4, URZ, UPT ;  /* 0x000000ff0400728c */ /* 0x000fe4000bf22070 */
[----:B------:R-:W-:Y:S02]  /*03f0*/  UPLOP3.LUT UP2, UPT, UPT, UPT, UPT, 0x80, 0x8 ;  /* 0x000000000008789c */ /* 0x000fe40003f4f070 */
[----:B---3--:R-:W-:-:S04]  /*0400*/  UISETP.NE.U32.AND UP0, UPT, UR6, URZ, UPT ;  /* 0x000000ff0600728c */ /* 0x008fc8000bf05070 */
[----:B------:R-:W-:-:S04]  /*0410*/  UISETP.NE.AND.EX UP0, UPT, UR7, URZ, UPT, UP0 ;  /* 0x000000ff0700728c */ /* 0x000fc8000bf05300 */
[----:B------:R-:W-:-:S04]  /*0420*/  UISETP.EQ.OR.EX UP3, UPT, UR5, URZ, !UP0, UP1 ;  /* 0x000000ff0500728c */ /* 0x000fc8000c762710 */
[----:B------:R-:W-:-:S05]  /*0430*/  UP2UR UR44, UPR, URZ, 0x8 ;  /* 0x00000008ff2c7883 */ /* 0x000fca0008000000 */
[----:B------:R-:W-:Y:S07]  /*0440*/  BRA.U !UP3, `(.L_x_8) ;  /* 0x000000010b207547 */ /* 0x000fee000b800000 */
[----:B------:R-:W-:Y:S01]  /*0450*/  UISETP.NE.U32.AND UP2, UPT, UR4, URZ, UPT ;  /* 0x000000ff0400728c */ /* 0x000fe2000bf45070 */
[----:B-----5:R-:W-:Y:S01]  /*0460*/  FSETP.NEU.AND P0, PT, R49, RZ, PT ;  /* 0x000000ff3100720b */ /* 0x020fe20003f0d000 */
[----:B------:R-:W-:Y:S02]  /*0470*/  USEL UR4, URZ, 0xffffffff, UP0 ;  /* 0xffffffffff047887 */ /* 0x000fe40008000000 */
[----:B------:R-:W-:-:S10]  /*0480*/  UISETP.NE.AND.EX UP2, UPT, UR5, URZ, UPT, UP2 ;  /* 0x000000ff0500728c */ /* 0x000fd4000bf45320 */
[----:B------:R-:W-:Y:S01]  /*0490*/  VOTEU.ANY UP1, P0 ;  /* 0x0000000000ff7886 */ /* 0x000fe20000020100 */
[----:B------:R-:W-:-:S04]  /*04a0*/  @!UP2 USEL UR4, URZ, 0xffffffff, UP1 ;  /* 0xffffffffff04a887 */ /* 0x000fc80008800000 */
[----:B------:R-:W-:-:S04]  /*04b0*/  ULOP3.LUT UR4, UR4, 0x1, URZ, 0xc0, !UPT ;  /* 0x0000000104047892 */ /* 0x000fc8000f8ec0ff */
[----:B------:R-:W-:-:S11]  /*04c0*/  UISETP.NE.U32.AND UP2, UPT, UR4, 0x1, UPT ;  /* 0x000000010400788c */ /* 0x000fd6000bf45070 */
.L_x_8:
[----:B-12---:R-:W1:Y:S01]  /*04d0*/  SHFL.IDX PT, R2, R104, RZ, 0x1f ;  /* 0x00001fff68027589 */ /* 0x006e6200000e0000 */
[----:B------:R-:W-:-:S04]  /*04e0*/  UISETP.NE.AND UP1, UPT, UR8, 0x2, UPT ;  /* 0x000000020800788c */ /* 0x000fc8000bf25270 */
[----:B------:R-:W-:Y:S01]  /*04f0*/  USEL UR13, URZ, 0x1, UP1 ;  /* 0x00000001ff0d7887 */ /* 0x000fe20008800000 */
[----:B-1----:R-:W-:-:S13]  /*0500*/  ISETP.NE.AND P0, PT, R2, RZ, PT ;  /* 0x000000ff0200720c */ /* 0x002fda0003f05270 */
[----:B------:R-:W-:Y:S05]  /*0510*/  @P0 BRA `(.L_x_9) ;  /* 0x0000000000380947 */ /* 0x000fea0003800000 */
[----:B------:R-:W1:Y:S01]  /*0520*/  S2UR UR5, SR_CgaCtaId ;  /* 0x00000000000579c3 */ /* 0x000e620000008800 */
[----:B------:R-:W-:Y:S01]  /*0530*/  UMOV UR6, 0x400 ;  /* 0x0000040000067882 */ /* 0x000fe20000000000 */
[----:B------:R-:W-:Y:S01]  /*0540*/  UMOV UR4, 0x1 ;  /* 0x0000000100047882 */ /* 0x000fe20000000000 */
[----:B------:R-:W-:Y:S01]  /*0550*/  ELECT P0, URZ, PT ;  /* 0x0000000000ff782f */ /* 0x000fe20003800000 */
[----:B-1----:R-:W-:Y:S02]  /*0560*/  ULEA UR5, UR5, UR6, 0x18 ;  /* 0x0000000605057291 */ /* 0x002fe4000f8ec0ff */
[----:B------:R-:W-:-:S04]  /*0570*/  UIADD3 UR6, UPT, UPT, -UR4, 0x100000, URZ ;  /* 0x0010000004067890 */ /* 0x000fc8000fffe1ff */
[----:B------:R-:W-:Y:S02]  /*0580*/  USHF.L.U32 UR7, UR6, 0xb, URZ ;  /* 0x0000000b06077899 */ /* 0x000fe400080006ff */
[----:B------:R-:W-:Y:S01]  /*0590*/  USHF.L.U32 UR6, UR6, 0x1, URZ ;  /* 0x0000000106067899 */ /* 0x000fe200080006ff */
[----:B------:R-:W1:Y:S11]  /*05a0*/  FENCE.VIEW.ASYNC.S ;  /* 0x00000000000073c6 */ /* 0x000e760000000000 */
[----:B-1----:R1:W2:Y:S01]  /*05b0*/  SYNCS.EXCH.64 URZ, [UR5], UR6 ;  /* 0x0000000605ff75b2 */ /* 0x0022a20008000100 */
[----:B------:R1:W3:Y:S01]  /*05c0*/  SYNCS.EXCH.64 URZ, [UR5+0x10], UR6 ;  /* 0x0000100605ff75b2 */ /* 0x0002e20008000100 */
[----:B------:R1:W4:Y:S01]  /*05d0*/  SYNCS.EXCH.64 URZ, [UR5+0x8], UR6 ;  /* 0x0000080605ff75b2 */ /* 0x0003220008000100 */
[----:B------:R1:W1:Y:S01]  /*05e0*/  SYNCS.EXCH.64 URZ, [UR5+0x18], UR6 ;  /* 0x0000180605ff75b2 */ /* 0x0002620008000100 */
[----:B------:R-:W-:Y:S01]  /*05f0*/  NOP ;  /* 0x0000000000007918 */ /* 0x000fe20000000000 */
.L_x_9:
[----:B------:R-:W2:Y:S01]  /*0600*/  SHFL.IDX PT, R2, R104, RZ, 0x1f ;  /* 0x00001fff68027589 */ /* 0x000ea200000e0000 */
[----:B------:R-:W-:Y:S01]  /*0610*/  NOP ;  /* 0x0000000000007918 */ /* 0x000fe20000000000 */
[----:B--2---:R-:W-:-:S13]  /*0620*/  ISETP.NE.AND P0, PT, R2, 0x1, PT ;  /* 0x000000010200780c */ /* 0x004fda0003f05270 */
[----:B------:R-:W-:Y:S05]  /*0630*/  @P0 BRA `(.L_x_10) ;  /* 0x0000000000400947 */ /* 0x000fea0003800000 */
[----:B-1----:R-:W1:Y:S01]  /*0640*/  S2UR UR6, SR_CgaCtaId ;  /* 0x00000000000679c3 */ /* 0x002e620000008800 */
[----:B------:R-:W-:Y:S01]  /*0650*/  UMOV UR7, 0x400 ;  /* 0x0000040000077882 */ /* 0x000fe20000000000 */
[----:B------:R-:W-:Y:S01]  /*0660*/  UMOV UR5, 0x20 ;  /* 0x0000002000057882 */ /* 0x000fe20000000000 */
[----:B------:R-:W-:Y:S01]  /*0670*/  UMOV UR4, 0x80 ;  /* 0x0000008000047882 */ /* 0x000fe20000000000 */
[----:B------:R-:W-:-:S04]  /*0680*/  UIADD3 UR10, UPT, UPT, -UR5, 0x100000, URZ ;  /* 0x00100000050a7890 */ /* 0x000fc8000fffe1ff */
[----:B------:R-:W-:Y:S02]  /*0690*/  USHF.L.U32 UR11, UR10, 0xb, URZ ;  /* 0x0000000b0a0b7899 */ /* 0x000fe400080006ff */
[----:B------:R-:W-:Y:S02]  /*06a0*/  USHF.L.U32 UR10, UR10, 0x1, URZ ;  /* 0x000000010a0a7899 */ /* 0x000fe400080006ff */
[----:B------:R-:W-:-:S04]  /*06b0*/  UIADD3 UR4, UPT, UPT, -UR4, 0x100000, URZ ;  /* 0x0010000004047890 */ /* 0x000fc8000fffe1ff */
[----:B------:R-:W-:Y:S02]  /*06c0*/  USHF.L.U32 UR5, UR4, 0xb, URZ ;  /* 0x0000000b04057899 */ /* 0x000fe400080006ff */
[----:B------:R-:W-:Y:S01]  /*06d0*/  USHF.L.U32 UR4, UR4, 0x1, URZ ;  /* 0x0000000104047899 */ /* 0x000fe200080006ff */
[----:B------:R-:W-:Y:S01]  /*06e0*/  ELECT P0, URZ, PT ;  /* 0x0000000000ff782f */ /* 0x000fe20003800000 */
[----:B-1----:R-:W-:Y:S01]  /*06f0*/  ULEA UR6, UR6, UR7, 0x18 ;  /* 0x0000000706067291 */ /* 0x002fe2000f8ec0ff */
[----:B------:R-:W1:Y:S11]  /*0700*/  FENCE.VIEW.ASYNC.S ;  /* 0x00000000000073c6 */ /* 0x000e760000000000 */
[----:B-1----:R2:W1:Y:S01]  /*0710*/  SYNCS.EXCH.64 URZ, [UR6+0x20], UR10 ;  /* 0x0000200a06ff75b2 */ /* 0x0024620008000100 */
[----:B------:R2:W1:Y:S02]  /*0720*/  SYNCS.EXCH.64 URZ, [UR6+0x28], UR4 ;  /* 0x0000280406ff75b2 */ /* 0x0004640008000100 */
[----:B--2---:R-:W-:Y:S01]  /*0730*/  NOP ;  /* 0x0000000000007918 */ /* 0x004fe20000000000 */
.L_x_10:
[----:B------:R-:W2:Y:S01]  /*0740*/  SHFL.IDX PT, R2, R104, RZ, 0x1f ;  /* 0x00001fff68027589 */ /* 0x000ea200000e0000 */
[----:B------:R-:W-:Y:S01]  /*0750*/  NOP ;  /* 0x0000000000007918 */ /* 0x000fe20000000000 */
[----:B--2---:R-:W-:-:S13]  /*0760*/  ISETP.NE.AND P0, PT, R2, 0x3, PT ;  /* 0x000000030200780c */ /* 0x004fda0003f05270 */
[----:B------:R-:W-:Y:S05]  /*0770*/  @P0 BRA `(.L_x_11) ;  /* 0x0000000000300947 */ /* 0x000fea0003800000 */
[----:B-1----:R-:W1:Y:S01]  /*0780*/  S2UR UR5, SR_CgaCtaId ;  /* 0x00000000000579c3 */ /* 0x002e620000008800 */
        /* <DEDUP_REMOVED lines=8> */
[----:B-1----:R2:W1:Y:S01]  /*0810*/  SYNCS.EXCH.64 URZ, [UR5+0x30], UR6 ;  /* 0x0000300605ff75b2 */ /* 0x0024620008000100 */
[----:B------:R2:W1:Y:S02]  /*0820*/  SYNCS.EXCH.64 URZ, [UR5+0x38], UR6 ;  /* 0x0000380605ff75b2 */ /* 0x0004640008000100 */
[----:B--2---:R-:W-:Y:S01]  /*0830*/  NOP ;  /* 0x0000000000007918 */ /* 0x004fe20000000000 */
.L_x_11:
[----:B------:R-:W2:Y:S01]  /*0840*/  SHFL.IDX PT, R2, R104, RZ, 0x1f ;  /* 0x00001fff68027589 */ /* 0x000ea200000e0000 */
[----:B------:R-:W-:Y:S01]  /*0850*/  NOP ;  /* 0x0000000000007918 */ /* 0x000fe20000000000 */
[----:B--2---:R-:W-:-:S13]  /*0860*/  ISETP.NE.AND P0, PT, R2, 0x4, PT ;  /* 0x000000040200780c */ /* 0x004fda0003f05270 */
[----:B------:R-:W-:Y:S05]  /*0870*/  @P0 BRA `(.L_x_12) ;  /* 0x00000000004c0947 */ /* 0x000fea0003800000 */
[----:B-1----:R-:W1:Y:S01]  /*0880*/  S2UR UR5, SR_CgaCtaId ;  /* 0x00000000000579c3 */ /* 0x002e620000008800 */
[----:B------:R-:W-:Y:S01]  /*0890*/  UMOV UR7, 0x100 ;  /* 0x0000010000077882 */ /* 0x000fe20000000000 */
[----:B------:R-:W-:Y:S01]  /*08a0*/  UMOV UR6, 0x400 ;  /* 0x0000040000067882 */ /* 0x000fe20000000000 */
[----:B------:R-:W-:Y:S01]  /*08b0*/  USEL UR7, UR7, 0xe0, UP2 ;  /* 0x000000e007077887 */ /* 0x000fe20009000000 */
[----:B------:R-:W-:Y:S01]  /*08c0*/  UMOV UR4, 0x1 ;  /* 0x0000000100047882 */ /* 0x000fe20000000000 */
[----:B------:R-:W-:Y:S01]  /*08d0*/  ELECT P0, URZ, PT ;  /* 0x0000000000ff782f */ /* 0x000fe20003800000 */
[----:B------:R-:W-:-:S04]  /*08e0*/  UIADD3 UR10, UPT, UPT, -UR4, 0x100000, URZ ;  /* 0x00100000040a7890 */ /* 0x000fc8000fffe1ff */
[----:B------:R-:W-:Y:S02]  /*08f0*/  USHF.L.U32 UR11, UR10, 0xb, URZ ;  /* 0x0000000b0a0b7899 */ /* 0x000fe400080006ff */
[----:B------:R-:W-:Y:S02]  /*0900*/  USHF.L.U32 UR10, UR10, 0x1, URZ ;  /* 0x000000010a0a7899 */ /* 0x000fe400080006ff */
[----:B-1----:R-:W-:Y:S02]  /*0910*/  ULEA UR5, UR5, UR6, 0x18 ;  /* 0x0000000605057291 */ /* 0x002fe4000f8ec0ff */
[----:B------:R-:W-:-:S04]  /*0920*/  UIADD3 UR6, UPT, UPT, -UR7, 0x100000, URZ ;  /* 0x0010000007067890 */ /* 0x000fc8000fffe1ff */
[----:B------:R-:W-:Y:S02]  /*0930*/  USHF.L.U32 UR7, UR6, 0xb, URZ ;  /* 0x0000000b06077899 */ /* 0x000fe400080006ff */
[----:B------:R-:W-:Y:S01]  /*0940*/  USHF.L.U32 UR6, UR6, 0x1, URZ ;  /* 0x0000000106067899 */ /* 0x000fe200080006ff */
[----:B------:R-:W1:Y:S03]  /*0950*/  FENCE.VIEW.ASYNC.S ;  /* 0x00000000000073c6 */ /* 0x000e660000000000 */
[----:B-1----:R2:W1:Y:S08]  /*0960*/  SYNCS.EXCH.64 URZ, [UR5+0x40], UR10 ;  /* 0x0000400a05ff75b2 */ /* 0x0024700008000100 */
[----:B------:R2:W1:Y:S01]  /*0970*/  SYNCS.EXCH.64 URZ, [UR5+0x50], UR6 ;  /* 0x0000500605ff75b2 */ /* 0x0004620008000100 */
[----:B------:R2:W1:Y:S01]  /*0980*/  SYNCS.EXCH.64 URZ, [UR5+0x48], UR10 ;  /* 0x0000480a05ff75b2 */ /* 0x0004620008000100 */
[----:B------:R2:W1:Y:S02]  /*0990*/  SYNCS.EXCH.64 URZ, [UR5+0x58], UR6 ;  /* 0x0000580605ff75b2 */ /* 0x0004640008000100 */
[----:B--2---:R-:W-:Y:S01]  /*09a0*/  NOP ;  /* 0x0000000000007918 */ /* 0x004fe20000000000 */
.L_x_12:
        /* <DEDUP_REMOVED lines=18> */
[----:B------:R2:W1:Y:S01]  /*0ad0*/  SYNCS.EXCH.64 URZ, [UR6+0x80], UR4 ;  /* 0x0000800406ff75b2 */ /* 0x0004620008000100 */
[----:B------:R2:W1:Y:S01]  /*0ae0*/  SYNCS.EXCH.64 URZ, [UR6+0x68], UR10 ;  /* 0x0000680a06ff75b2 */ /* 0x0004620008000100 */
[----:B------:R2:W1:Y:S01]  /*0af0*/  SYNCS.EXCH.64 URZ, [UR6+0x88], UR4 ;  /* 0x0000880406ff75b2 */ /* 0x0004620008000100 */
[----:B------:R2:W1:Y:S01]  /*0b00*/  SYNCS.EXCH.64 URZ, [UR6+0x70], UR10 ;  /* 0x0000700a06ff75b2 */ /* 0x0004620008000100 */
[----:B------:R2:W1:Y:S01]  /*0b10*/  SYNCS.EXCH.64 URZ, [UR6+0x90], UR4 ;  /* 0x0000900406ff75b2 */ /* 0x0004620008000100 */
[----:B------:R2:W1:Y:S01]  /*0b20*/  SYNCS.EXCH.64 URZ, [UR6+0x78], UR10 ;  /* 0x0000780a06ff75b2 */ /* 0x0004620008000100 */
[----:B------:R2:W1:Y:S02]  /*0b30*/  SYNCS.EXCH.64 URZ, [UR6+0x98], UR4 ;  /* 0x0000980406ff75b2 */ /* 0x0004640008000100 */
[----:B--2---:R-:W-:Y:S01]  /*0b40*/  NOP ;  /* 0x0000000000007918 */ /* 0x004fe20000000000 */
.L_x_13:
        /* <DEDUP_REMOVED lines=14> */
[----:B------:R2:W1:Y:S01]  /*0c30*/  SYNCS.EXCH.64 URZ, [UR5+0xb0], UR6 ;  /* 0x0000b00605ff75b2 */ /* 0x0004620008000100 */
[----:B------:R2:W1:Y:S01]  /*0c40*/  SYNCS.EXCH.64 URZ, [UR5+0xa8], UR6 ;  /* 0x0000a80605ff75b2 */ /* 0x0004620008000100 */
[----:B------:R2:W1:Y:S02]  /*0c50*/  SYNCS.EXCH.64 URZ, [UR5+0xb8], UR6 ;  /* 0x0000b80605ff75b2 */ /* 0x0004640008000100 */
[----:B--2---:R-:W-:Y:S01]  /*0c60*/  NOP ;  /* 0x0000000000007918 */ /* 0x004fe20000000000 */
.L_x_14:
[----:B-1----:R-:W1:Y:S01]  /*0c70*/  S2UR UR5, SR_CTAID.X ;  /* 0x00000000000579c3 */ /* 0x002e620000002500 */
[----:B------:R-:W-:-:S05]  /*0c80*/  CS2R.32 R97, SR_CgaSize ;  /* 0x0000000000617805 */ /* 0x000fca0000008a00 */
[----:B------:R-:W-:-:S05]  /*0c90*/  IMAD R97, R97, -0xa0, RZ ;  /* 0xffffff6061617824 */ /* 0x000fca00078e02ff */
[----:B------:R-:W-:-:S14]  /*0ca0*/  R2UR UR7, R97 ;  /* 0x00000000610772ca */ /* 0x000fdc00000e0000 */
[----:B------:R-:W2:Y:S01]  /*0cb0*/  LDCU UR7, c[0x0][UR7+0x2b0] ;  /* 0x00005600070777ac */ /* 0x000ea20008000800 */
[----:B------:R-:W-:Y:S01]  /*0cc0*/  NOP ;  /* 0x0000000000007918 */ /* 0x000fe20000000000 */
[----:B------:R-:W-:-:S05]  /*0cd0*/  CS2R.32 R97, SR_CgaSize ;  /* 0x0000000000617805 */ /* 0x000fca0000008a00 */
[----:B------:R-:W-:-:S05]  /*0ce0*/  IMAD R97, R97, -0xa0, RZ ;  /* 0xffffff6061617824 */ /* 0x000fca00078e02ff */
[----:B------:R-:W-:-:S14]  /*0cf0*/  R2UR UR6, R97 ;  /* 0x00000000610672ca */ /* 0x000fdc00000e0000 */
[----:B------:R-:W3:Y:S01]  /*0d00*/  LDCU UR6, c[0x0][UR6+0x2b4] ;  /* 0x00005680060677ac */ /* 0x000ee20008000800 */
[----:B------:R-:W4:Y:S08]  /*0d10*/  S2UR UR4, SR_CTAID.Y ;  /* 0x00000000000479c3 */ /* 0x000f300000002600 */
[----:B------:R-:W3:Y:S01]  /*0d20*/  LDC R9, c[0x0][0xb24] ;  /* 0x0002c900ff097b82 */ /* 0x000ee20000000800 */
[----:B-1----:R-:W-:-:S02]  /*0d30*/  I2FP.F32.U32 R5, UR5 ;  /* 0x0000000500057c45 */ /* 0x002fc40008201000 */
[----:B------:R-:W-:-:S05]  /*0d40*/  CS2R.32 R3, SR_CgaSize ;  /* 0x0000000000037805 */ /* 0x000fca0000008a00 */
[----:B------:R-:W-:-:S06]  /*0d50*/  IMAD R3, R3, -0xa0, RZ ;  /* 0xffffff6003037824 */ /* 0x000fcc00078e02ff */
[----:B------:R-:W1:Y:S01]  /*0d60*/  LDC R3, c[0x0][R3+0x2a0] ;  /* 0x0000a80003037b82 */ /* 0x000e620000000800 */
[----:B------:R-:W-:Y:S01]  /*0d70*/  MOV R97, UR5 ;  /* 0x0000000500617c02 */ /* 0x000fe20008000f00 */
[----:B--2---:R-:W-:Y:S01]  /*0d80*/  FMUL R5, R5, UR7 ;  /* 0x0000000705057c20 */ /* 0x004fe20008400000 */
[----:B----4-:R-:W-:Y:S02]  /*0d90*/  I2FP.F32.U32 R4, UR4 ;  /* 0x0000000400047c45 */ /* 0x010fe40008201000 */
[----:B------:R-:W-:-:S05]  /*0da0*/  CS2R.32 R2, SR_CgaSize ;  /* 0x0000000000027805 */ /* 0x000fca0000008a00 */
[----:B------:R-:W-:-:S06]  /*0db0*/  IMAD R2, R2, -0xa0, RZ ;  /* 0xffffff6002027824 */ /* 0x000fcc00078e02ff */
[----:B------:R-:W2:Y:S01]  /*0dc0*/  LDC R2, c[0x0][R2+0x2a4] ;  /* 0x0000a90002027b82 */ /* 0x000ea20000000800 */
[----:B------:R-:W4:Y:S01]  /*0dd0*/  F2I.U32.TRUNC.NTZ R90, R5 ;  /* 0x00000005005a7305 */ /* 0x000f22000020f000 */
[----:B------:R-:W-:Y:S01]  /*0de0*/  MOV R91, UR4 ;  /* 0x00000004005b7c02 */ /* 0x000fe20008000f00 */
[----:B---3--:R-:W-:-:S05]  /*0df0*/  FMUL R4, R4, UR6 ;  /* 0x0000000604047c20 */ /* 0x008fca0008400000 */
[----:B------:R-:W-:Y:S01]  /*0e00*/  BAR.SYNC.DEFER_BLOCKING 0x0 ;  /* 0x0000000000007b1d */ /* 0x000fe20000010000 */
[----:B------:R-:W-:-:S05]  /*0e10*/  ISETP.GE.AND P0, PT, R9, 0x1, PT ;  /* 0x000000010900780c */ /* 0x000fca0003f06270 */
[----:B------:R-:W3:Y:S02]  /*0e20*/  F2I.U32.TRUNC.NTZ R79, R4 ;  /* 0x00000004004f7305 */ /* 0x000ee4000020f000 */
[----:B------:R-:W2:Y:S01]  /*0e30*/  S2UR UR36, SR_CTAID.Z ;  /* 0x00000000002479c3 */ /* 0x000ea20000002700 */
[----:B----4-:R-:W-:-:S05]  /*0e40*/  IADD3 R90, PT, PT, -R90, RZ, RZ ;  /* 0x000000ff5a5a7210 */ /* 0x010fca0007ffe1ff */
[----:B-1----:R-:W-:Y:S01]  /*0e50*/  IMAD R90, R3, R90, UR5 ;  /* 0x00000005035a7e24 */ /* 0x002fe2000f8e025a */
[----:B---3--:R-:W-:-:S05]  /*0e60*/  IADD3 R79, PT, PT, -R79, RZ, RZ ;  /* 0x000000ff4f4f7210 */ /* 0x008fca0007ffe1ff */
[----:B--2---:R-:W-:Y:S01]  /*0e70*/  IMAD R79, R2, R79, UR4 ;  /* 0x00000004024f7e24 */ /* 0x004fe2000f8e024f */
[----:B------:R-:W-:Y:S06]  /*0e80*/  @!P0 BRA `(.L_x_15) ;  /* 0x0000000000b88947 */ /* 0x000fec0003800000 */
[----:B------:R-:W1:Y:S01]  /*0e90*/  LDC.64 R4, c[0x0][0xb18] ;  /* 0x0002c600ff047b82 */ /* 0x000e620000000a00 */
[----:B------:R-:W-:-:S07]  /*0ea0*/  ISETP.NE.AND P0, PT, R9, 0x1, PT ;  /* 0x000000010900780c */ /* 0x000fce0003f05270 */
[----:B------:R-:W2:Y:S08]  /*0eb0*/  LDC R10, c[0x0][0xb0c] ;  /* 0x0002c300ff0a7b82 */ /* 0x000eb00000000800 */
[----:B------:R-:W3:Y:S08]  /*0ec0*/  LDC R11, c[0x0][0x370] ;  /* 0x0000dc00ff0b7b82 */ /* 0x000ef00000000800 */
[----:B------:R-:W4:Y:S01]  /*0ed0*/  LDC R12, c[0x0][0x374] ;  /* 0x0000dd00ff0c7b82 */ /* 0x000f220000000800 */
[----:B-1----:R-:W-:-:S07]  /*0ee0*/  ISETP.NE.AND P1, PT, R4, 0x1, PT ;  /* 0x000000010400780c */ /* 0x002fce0003f25270 */
[----:B------:R-:W3:Y:S01]  /*0ef0*/  LDC.64 R6, c[0x0][0xb10] ;  /* 0x0002c400ff067b82 */ /* 0x000ee20000000a00 */
[----:B--2---:R-:W-:-:S07]  /*0f00*/  ISETP.NE.AND P2, PT, R10, 0x1, PT ;  /* 0x000000010a00780c */ /* 0x004fce0003f45270 */
[----:B------:R-:W1:Y:S08]  /*0f10*/  LDC R8, c[0x0][0xb20] ;  /* 0x0002c800ff087b82 */ /* 0x000e700000000800 */
[----:B------:R-:W2:Y:S01]  /*0f20*/  LDC.64 R2, c[0x0][0xb28] ;  /* 0x0002ca00ff027b82 */ /* 0x000ea20000000a00 */
[----:B----4-:R-:W-:-:S04]  /*0f30*/  IMAD.HI.U32 R13, R12, R5, RZ ;  /* 0x000000050c0d7227 */ /* 0x010fc800078e00ff */
[----:B------:R-:W-:-:S04]  /*0f40*/  IMAD.HI.U32 R5, R91, R5, RZ ;  /* 0x000000055b057227 */ /* 0x000fc800078e00ff */
[----:B---3--:R-:W-:-:S04]  /*0f50*/  IMAD.HI.U32 R14, R11, R6, RZ ;  /* 0x000000060b0e7227 */ /* 0x008fc800078e00ff */
[----:B------:R-:W-:Y:S01]  /*0f60*/  IMAD.HI.U32 R16, R97, R6, RZ ;  /* 0x0000000661107227 */ /* 0x000fe200078e00ff */
[-C--:B------:R-:W-:Y:S02]  /*0f70*/  @P2 SHF.R.U32.HI R11, RZ, R7.reuse, R14 ;  /* 0x00000007ff0b2219 */ /* 0x080fe4000001160e */
[-C--:B-1----:R-:W-:Y:S02]  /*0f80*/  @P1 SHF.R.U32.HI R12, RZ, R8.reuse, R13 ;  /* 0x00000008ff0c1219 */ /* 0x082fe4000001160d */
[----:B------:R-:W-:Y:S02]  /*0f90*/  SHF.R.U32.HI R8, RZ, R8, R5 ;  /* 0x00000008ff087219 */ /* 0x000fe40000011605 */
[----:B------:R-:W-:Y:S02]  /*0fa0*/  SHF.R.U32.HI R16, RZ, R7, R16 ;  /* 0x00000007ff107219 */ /* 0x000fe40000011610 */
[----:B------:R-:W-:Y:S01]  /*0fb0*/  SEL R5, R91, R8, !P1 ;  /* 0x000000085b057207 */ /* 0x000fe20004800000 */
[----:B--2---:R-:W-:Y:S01]  /*0fc0*/  IMAD.HI.U32 R14, R12, R2, RZ ;  /* 0x000000020c0e7227 */ /* 0x004fe200078e00ff */
[----:B------:R-:W-:-:S03]  /*0fd0*/  SEL R7, R97, R16, !P2 ;  /* 0x0000001061077207 */ /* 0x000fc60005000000 */
[----:B------:R-:W-:Y:S01]  /*0fe0*/  IMAD.HI.U32 R6, R11, R2, RZ ;  /* 0x000000020b067227 */ /* 0x000fe200078e00ff */
[----:B------:R-:W-:-:S04]  /*0ff0*/  @P0 SHF.R.U32.HI R12, RZ, R3, R14 ;  /* 0x00000003ff0c0219 */ /* 0x000fc8000001160e */
[----:B------:R-:W-:Y:S01]  /*1000*/  @P0 SHF.R.U32.HI R11, RZ, R3, R6 ;  /* 0x00000003ff0b0219 */ /* 0x000fe20000011606 */
[----:B------:R-:W-:-:S04]  /*1010*/  IMAD R12, R12, R9, RZ ;  /* 0x000000090c0c7224 */ /* 0x000fc800078e02ff */
[----:B------:R-:W-:Y:S01]  /*1020*/  IMAD R6, R11, R9, RZ ;  /* 0x000000090b067224 */ /* 0x000fe200078e02ff */
[----:B------:R-:W-:-:S04]  /*1030*/  ISETP.GE.AND P1, PT, R5, R12, PT ;  /* 0x0000000c0500720c */ /* 0x000fc80003f26270 */
[----:B------:R-:W-:Y:S01]  /*1040*/  ISETP.GE.OR P1, PT, R7, R6, P1 ;  /* 0x000000060700720c */ /* 0x000fe20000f26670 */
[----:B------:R-:W-:-:S05]  /*1050*/  IMAD.HI.U32 R6, R5, R2, RZ ;  /* 0x0000000205067227 */ /* 0x000fca00078e00ff */
[----:B------:R-:W-:-:S04]  /*1060*/  SHF.R.U32.HI R6, RZ, R3, R6 ;  /* 0x00000003ff067219 */ /* 0x000fc80000011606 */
[----:B------:R-:W-:-:S03]  /*1070*/  SEL R6, R5, R6, !P0 ;  /* 0x0000000605067207 */ /* 0x000fc60004000000 */
[----:B------:R-:W-:Y:S01]  /*1080*/  @!P1 IMAD.HI.U32 R8, R7, R2, RZ ;  /* 0x0000000207089227 */ /* 0x000fe200078e00ff */
[----:B------:R-:W-:-:S04]  /*1090*/  IADD3 R2, PT, PT, -R6, RZ, RZ ;  /* 0x000000ff06027210 */ /* 0x000fc80007ffe1ff */
[----:B------:R-:W-:Y:S01]  /*10a0*/  @!P1 SHF.R.U32.HI R8, RZ, R3, R8 ;  /* 0x00000003ff089219 */ /* 0x000fe20000011608 */
[----:B------:R-:W-:-:S03]  /*10b0*/  IMAD R2, R9, R2, R5 ;  /* 0x0000000209027224 */ /* 0x000fc600078e0205 */
[----:B------:R-:W-:Y:S02]  /*10c0*/  @!P1 SEL R3, R7, R8, !P0 ;  /* 0x0000000807039207 */ /* 0x000fe40004000000 */
[----:B------:R-:W-:-:S03]  /*10d0*/  IADD3 R8, PT, PT, -R5, RZ, RZ ;  /* 0x000000ff05087210 */ /* 0x000fc60007ffe1ff */
[--C-:B------:R-:W-:Y:S02]  /*10e0*/  @!P1 IMAD.IADD R6, R6, 0x1, -R3.reuse ;  /* 0x0000000106069824 */ /* 0x100fe400078e0a03 */
[----:B------:R-:W-:Y:S01]  /*10f0*/  @!P1 IMAD R3, R2, R11, R3 ;  /* 0x0000000b02039224 */ /* 0x000fe200078e0203 */
[----:B------:R-:W-:Y:S01]  /*1100*/  IADD3 R2, PT, PT, -R7, RZ, RZ ;  /* 0x000000ff07027210 */ /* 0x000fe20007ffe1ff */
[----:B------:R-:W-:Y:S02]  /*1110*/  @!P1 IMAD R5, R6, R9, R7 ;  /* 0x0000000906059224 */ /* 0x000fe400078e0207 */
[----:B------:R-:W-:Y:S02]  /*1120*/  IMAD R8, R4, R8, R91 ;  /* 0x0000000804087224 */ /* 0x000fe400078e025b */
[----:B------:R-:W-:Y:S02]  /*1130*/  @!P1 IMAD.MOV.U32 R7, RZ, RZ, R3 ;  /* 0x000000ffff079224 */ /* 0x000fe400078e0003 */
[----:B------:R-:W-:-:S02]  /*1140*/  IMAD R2, R10, R2, R97 ;  /* 0x000000020a027224 */ /* 0x000fc400078e0261 */
[----:B------:R-:W-:Y:S02]  /*1150*/  IMAD R91, R5, R4, R8 ;  /* 0x00000004055b7224 */ /* 0x000fe400078e0208 */
[----:B------:R-:W-:Y:S02]  /*1160*/  IMAD R97, R7, R10, R2 ;  /* 0x0000000a07617224 */ /* 0x000fe400078e0202 */
.L_x_15:
[----:B------:R-:W1:Y:S01]  /*1170*/  LDCU UR4, c[0x0][0xb30] ;  /* 0x00016600ff0477ac */ /* 0x000e620008000800 */
[----:B------:R-:W2:Y:S08]  /*1180*/  S2UR UR37, SR_CgaCtaId ;  /* 0x00000000002579c3 */ /* 0x000eb00000008800 */
[----:B------:R-:W3:Y:S01]  /*1190*/  LDC R40, c[0x0][0xb24] ;  /* 0x0002c900ff287b82 */ /* 0x000ee20000000800 */
[----:B-1----:R-:W-:-:S09]  /*11a0*/  UISETP.NE.AND UP1, UPT, UR4, 0x1, UPT ;  /* 0x000000010400788c */ /* 0x002fd2000bf25270 */
[----:B--2---:R-:W-:Y:S05]  /*11b0*/  BRA.U UP1, `(.L_x_16) ;  /* 0x0000000101407547 */ /* 0x004fea000b800000 */
[----:B------:R-:W1:Y:S08]  /*11c0*/  LDC.64 R4, c[0x0][0xb10] ;  /* 0x0002c400ff047b82 */ /* 0x000e700000000a00 */
[----:B------:R-:W2:Y:S08]  /*11d0*/  LDC.64 R2, c[0x0][0xb18] ;  /* 0x0002c600ff027b82 */ /* 0x000eb00000000a00 */
[----:B------:R-:W4:Y:S08]  /*11e0*/  LDC R6, c[0x0][0xb20] ;  /* 0x0002c800ff067b82 */ /* 0x000f300000000800 */
[----:B------:R-:W3:Y:S01]  /*11f0*/  LDC R8, c[0x0][0xb0c] ;  /* 0x0002c300ff087b82 */ /* 0x000ee20000000800 */
[----:B-1----:R-:W-:-:S05]  /*1200*/  IMAD.HI.U32 R4, R97, R4, RZ ;  /* 0x0000000461047227 */ /* 0x002fca00078e00ff */
[----:B------:R-:W-:Y:S01]  /*1210*/  SHF.R.U32.HI R4, RZ, R5, R4 ;  /* 0x00000005ff047219 */ /* 0x000fe20000011604 */
[----:B--2---:R-:W-:Y:S01]  /*1220*/  IMAD.HI.U32 R3, R91, R3, RZ ;  /* 0x000000035b037227 */ /* 0x004fe200078e00ff */
[----:B------:R-:W-:-:S04]  /*1230*/  ISETP.NE.AND P0, PT, R2, 0x1, PT ;  /* 0x000000010200780c */ /* 0x000fc80003f05270 */
[----:B----4-:R-:W-:-:S04]  /*1240*/  SHF.R.U32.HI R6, RZ, R6, R3 ;  /* 0x00000006ff067219 */ /* 0x010fc80000011603 */
[----:B------:R-:W-:Y:S02]  /*1250*/  SEL R3, R91, R6, !P0 ;  /* 0x000000065b037207 */ /* 0x000fe40004000000 */
[----:B---3--:R-:W-:-:S04]  /*1260*/  ISETP.NE.AND P1, PT, R8, 0x1, PT ;  /* 0x000000010800780c */ /* 0x008fc80003f25270 */
[----:B------:R-:W-:-:S05]  /*1270*/  SEL R4, R97, R4, !P1 ;  /* 0x0000000461047207 */ /* 0x000fca0004800000 */
[----:B------:R-:W-:Y:S02]  /*1280*/  IMAD.IADD R5, R3, 0x1, -R4 ;  /* 0x0000000103057824 */ /* 0x000fe400078e0a04 */
[----:B------:R-:W-:Y:S02]  /*1290*/  IMAD.IADD R3, R4, 0x1, -R3 ;  /* 0x0000000104037824 */ /* 0x000fe400078e0a03 */
[----:B------:R-:W-:Y:S02]  /*12a0*/  IMAD R97, R5, R8, R97 ;  /* 0x0000000805617224 */ /* 0x000fe400078e0261 */
[----:B------:R-:W-:-:S07]  /*12b0*/  IMAD R91, R3, R2, R91 ;  /* 0x00000002035b7224 */ /* 0x000fce00078e025b */
.L_x_16:
[----:B------:R-:W-:Y:S01]  /*12c0*/  BAR.SYNC.DEFER_BLOCKING 0x0 ;  /* 0x0000000000007b1d */ /* 0x000fe20000010000 */
[----:B------:R-:W-:Y:S01]  /*12d0*/  UISETP.NE.AND UP1, UPT, UR8, 0x2, UPT ;  /* 0x000000020800788c */ /* 0x000fe2000bf25270 */
[----:B------:R-:W-:Y:S02]  /*12e0*/  ISETP.NE.OR P5, PT, R0, 0x2, !P5 ;  /* 0x000000020000780c */ /* 0x000fe40006fa5670 */
[----:B------:R-:W-:-:S06]  /*12f0*/  LOP3.LUT R2, R101, 0x1f, RZ, 0xc0, !PT ;  /* 0x0000001f65027812 */ /* 0x000fcc00078ec0ff */
[----:B------:R-:W-:Y:S05]  /*1300*/  BRA.U UP1, `(.L_x_17) ;  /* 0x00000011010c7547 */ /* 0x000fea000b800000 */
[----:B------:R-:W1:Y:S01]  /*1310*/  LDCU UR13, c[0x0][0x38c] ;  /* 0x00007180ff0d77ac */ /* 0x000e620008000800 */
[----:B------:R-:W2:Y:S01]  /*1320*/  LDC R9, c[0x0][0x370] ;  /* 0x0000dc00ff097b82 */ /* 0x000ea20000000800 */
[----:B------:R-:W-:Y:S01]  /*1330*/  PLOP3.LUT P1, PT, PT, PT, UP2, 0x80, 0x8 ;  /* 0x000000000008781c */ /* 0x000fe20003f2f028 */
[----:B------:R-:W-:Y:S01]  /*1340*/  IMAD.MOV.U32 R15, RZ, RZ, 0x1 ;  /* 0x00000001ff0f7424 */ /* 0x000fe200078e00ff */
[----:B------:R-:W-:Y:S01]  /*1350*/  ISETP.EQ.OR P4, PT, R2, RZ, P5 ;  /* 0x000000ff0200720c */ /* 0x000fe20002f82670 */
[----:B------:R-:W-:Y:S01]  /*1360*/  IMAD.MOV.U32 R14, RZ, RZ, RZ ;  /* 0x000000ffff0e7224 */ /* 0x000fe200078e00ff */
[----:B------:R-:W-:Y:S02]  /*1370*/  PLOP3.LUT P1, PT, P1, PT, PT, 0x8, 0x80 ;  /* 0x000000000080781c */ /* 0x000fe40000f2e170 */
[----:B------:R-:W-:Y:S01]  /*1380*/  CS2R R12, SRZ ;  /* 0x00000000000c7805 */ /* 0x000fe2000001ff00 */
[----:B------:R-:W-:Y:S01]  /*1390*/  IMAD.MOV.U32 R10, RZ, RZ, 0x1 ;  /* 0x00000001ff0a7424 */ /* 0x000fe200078e00ff */
[----:B------:R-:W4:Y:S01]  /*13a0*/  LDC R0, c[0x0][0x374] ;  /* 0x0000dd00ff007b82 */ /* 0x000f220000000800 */
[----:B------:R-:W2:Y:S01]  /*13b0*/  LDCU.64 UR22, c[0x0][0x348] ;  /* 0x00006900ff1677ac */ /* 0x000ea20008000a00 */
[----:B------:R-:W-:Y:S01]  /*13c0*/  UMOV UR6, URZ ;  /* 0x000000ff00067c82 */ /* 0x000fe20008000000 */
[----:B-1----:R-:W-:-:S04]  /*13d0*/  UIADD3 UR5, UPT, UPT, UR13, 0x7f, URZ ;  /* 0x0000007f0d057890 */ /* 0x002fc8000fffe0ff */
[----:B------:R-:W-:-:S04]  /*13e0*/  USHF.R.S32.HI UR4, URZ, 0x1f, UR5 ;  /* 0x0000001fff047899 */ /* 0x000fc80008011405 */
[----:B------:R-:W-:-:S04]  /*13f0*/  ULEA.HI UR4, UR4, UR5, URZ, 0x7 ;  /* 0x0000000504047291 */ /* 0x000fc8000f8f38ff */
[----:B------:R-:W-:Y:S02]  /*1400*/  USHF.R.S32.HI UR15, URZ, 0x7, UR4 ;  /* 0x00000007ff0f7899 */ /* 0x000fe40008011404 */
[----:B------:R-:W-:Y:S02]  /*1410*/  UIADD3 UR4, UPT, UPT, UR13, -0x1, URZ ;  /* 0xffffffff0d047890 */ /* 0x000fe4000fffe0ff */
[----:B------:R-:W-:Y:S02]  /*1420*/  UISETP.LT.U32.AND UP0, UPT, UR15, 0x2, UPT ;  /* 0x000000020f00788c */ /* 0x000fe4000bf01070 */
[----:B------:R-:W-:Y:S02]  /*1430*/  UISETP.GE.U32.AND UP1, UPT, UR4, -0xff, UPT ;  /* 0xffffff010400788c */ /* 0x000fe4000bf26070 */
[----:B------:R-:W-:Y:S02]  /*1440*/  USEL UR14, UR15, 0x2, UP0 ;  /* 0x000000020f0e7887 */ /* 0x000fe40008000000 */
[----:B------:R-:W-:-:S02]  /*1450*/  UIADD3 UR13, UPT, UPT, UR13, 0xfe, URZ ;  /* 0x000000fe0d0d7890 */ /* 0x000fc4000fffe0ff */
[----:B------:R-:W-:Y:S02]  /*1460*/  UIADD3 UR5, UPT, UPT, UR14, -0x1, URZ ;  /* 0xffffffff0e057890 */ /* 0x000fe4000fffe0ff */
[----:B------:R-:W-:-:S03]  /*1470*/  UIADD3 UR7, UPT, UPT, UR15, -UR14, URZ ;  /* 0x8000000e0f077290 */ /* 0x000fc6000fffe0ff */
[----:B------:R-:W-:-:S04]  /*1480*/  @UP1 UIADD3 UR5, UPT, UPT, UR14, URZ, URZ ;  /* 0x000000ff0e051290 */ /* 0x000fc8000fffe0ff */
[----:B--2---:R-:W-:-:S12]  /*1490*/  UIADD3 UR5, UPT, UPT, UR5, 0x1, URZ ;  /* 0x0000000105057890 */ /* 0x004fd8000fffe0ff */
.L_x_35:
[----:B------:R-:W-:Y:S01]  /*14a0*/  UISETP.NE.AND UP0, UPT, UR37, URZ, UPT ;  /* 0x000000ff2500728c */ /* 0x000fe2000bf05270 */
[----:B------:R-:W1:Y:S08]  /*14b0*/  S2UR UR37, SR_CgaCtaId ;  /* 0x00000000002579c3 */ /* 0x000e700000008800 */
[----:B------:R-:W-:Y:S05]  /*14c0*/  BRA.U UP0, `(.L_x_18) ;  /* 0x0000000100347547 */ /* 0x000fea000b800000 */
[----:B------:R-:W2:Y:S01]  /*14d0*/  S2R R2, SR_CgaCtaId ;  /* 0x0000000000027919 */ /* 0x000ea20000008800 */
[----:B------:R-:W-:-:S04]  /*14e0*/  MOV R3, 0x400 ;  /* 0x0000040000037802 */ /* 0x000fc80000000f00 */
[----:B--2---:R-:W-:Y:S02]  /*14f0*/  LEA R3, R2, R3, 0x18 ;  /* 0x0000000302037211 */ /* 0x004fe400078ec0ff */
[----:B------:R-:W-:-:S03]  /*1500*/  SHF.L.U32 R2, R10, 0x1f, RZ ;  /* 0x0000001f0a027819 */ /* 0x000fc600000006ff */
[----:B------:R-:W-:-:S04]  /*1510*/  IMAD R3, R12, 0x8, R3 ;  /* 0x000000080c037824 */ /* 0x000fc800078e0203 */
[----:B------:R-:W2:Y:S02]  /*1520*/  SYNCS.PHASECHK.TRANS64.TRYWAIT P0, [R3+URZ+0xb0], R2 ;  /* 0x0000b002030075a7 */ /* 0x000ea400080011ff */
[----:B--2---:R-:W-:Y:S05]  /*1530*/  @!P0 BRA `(.L_x_19) ;  /* 0x0000004800b08947 */ /* 0x004fea0003800000 */
.L_x_93:
[----:B------:R-:W-:Y:S01]  /*1540*/  VIADD R12, R12, 0x1 ;  /* 0x000000010c0c7836 */ /* 0x000fe20000000000 */
[----:B------:R2:W-:Y:S04]  /*1550*/  SYNCS.ARRIVE.TRANS64.A1T0 RZ, [R3+URZ+0xa0], RZ ;  /* 0x0000a0ff03ff79a7 */ /* 0x0005e800081000ff */
[----:B------:R-:W-:-:S04]  /*1560*/  ISETP.NE.AND P0, PT, R12, 0x2, PT ;  /* 0x000000020c00780c */ /* 0x000fc80003f05270 */
[----:B------:R-:W-:Y:S02]  /*1570*/  SEL R12, R12, RZ, P0 ;  /* 0x000000ff0c0c7207 */ /* 0x000fe40000000000 */
[----:B--2---:R-:W-:-:S04]  /*1580*/  SEL R3, RZ, 0x1, P0 ;  /* 0x00000001ff037807 */ /* 0x004fc80000000000 */
[----:B------:R-:W-:-:S07]  /*1590*/  LOP3.LUT R10, R10, R3, RZ, 0x3c, !PT ;  /* 0x000000030a0a7212 */ /* 0x000fce00078e3cff */
.L_x_18:
[----:B------:R-:W-:Y:S01]  /*15a0*/  UMOV UR4, 0x400 ;  /* 0x0000040000047882 */ /* 0x000fe20000000000 */
[----:B------:R-:W-:Y:S01]  /*15b0*/  SHF.L.U32 R2, R15, 0x1f, RZ ;  /* 0x0000001f0f027819 */ /* 0x000fe200000006ff */
[----:B-1----:R-:W-:Y:S01]  /*15c0*/  ULEA UR4, UR37, UR4, 0x18 ;  /* 0x0000000425047291 */ /* 0x002fe2000f8ec0ff */
[----:B------:R-:W-:Y:S01]  /*15d0*/  R2UR UR35, R97 ;  /* 0x00000000612372ca */ /* 0x000fe200000e0000 */
[----:B------:R-:W-:Y:S01]  /*15e0*/  UISETP.GE.U32.AND UP0, UPT, UR13, 0xff, UPT ;  /* 0x000000ff0d00788c */ /* 0x000fe2000bf06070 */
[----:B------:R-:W-:Y:S01]  /*15f0*/  R2UR UR11, R91 ;  /* 0x000000005b0b72ca */ /* 0x000fe200000e0000 */
[----:B------:R-:W-:Y:S01]  /*1600*/  ULEA UR8, UR6, UR4, 0x3 ;  /* 0x0000000406087291 */ /* 0x000fe2000f8e18ff */
[----:B------:R-:W-:-:S08]  /*1610*/  UMOV UR24, URZ ;  /* 0x000000ff00187c82 */ /* 0x000fd00008000000 */
[----:B------:R1:W2:Y:S01]  /*1620*/  SYNCS.PHASECHK.TRANS64.TRYWAIT P0, [UR8+0x10], R2 ;  /* 0x00001002ff0075a7 */ /* 0x0002a20008001108 */
[----:B------:R-:W-:Y:S02]  /*1630*/  USHF.L.U32 UR35, UR35, 0x6, URZ ;  /* 0x0000000623237899 */ /* 0x000fe400080006ff */
[----:B------:R-:W-:Y:S01]  /*1640*/  USHF.L.U32 UR11, UR11, 0x6, URZ ;  /* 0x000000060b0b7899 */ /* 0x000fe200080006ff */
[----:B------:R-:W-:Y:S11]  /*1650*/  BRA.U !UP0, `(.L_x_20) ;  /* 0x0000000108a47547 */ /* 0x000ff6000b800000 */
[----:B------:R-:W-:Y:S01]  /*1660*/  UMOV UR16, URZ ;  /* 0x000000ff00107c82 */ /* 0x000fe20008000000 */
[----:B------:R-:W-:-:S05]  /*1670*/  UMOV UR17, UR6 ;  /* 0x0000000600117c82 */ /* 0x000fca0008000000 */
.L_x_25:
[----:B-1----:R-:W-:Y:S01]  /*1680*/  ULEA UR33, UR17, UR4, 0x3 ;  /* 0x0000000411217291 */ /* 0x002fe2000f8e18ff */
[----:B--2---:R-:W-:Y:S01]  /*1690*/  @!P5 MOV R3, 0x4000 ;  /* 0x000040000003d802 */ /* 0x004fe20000000f00 */
[----:B--2---:R-:W-:Y:S10]  /*16a0*/  @P0 BRA `(.L_x_21) ;  /* 0x00000000000c0947 */ /* 0x004ff40003800000 */
[----:B------:R-:W-:-:S04]  /*16b0*/  SHF.L.U32 R5, R15, 0x1f, RZ ;  /* 0x0000001f0f057819 */ /* 0x000fc800000006ff */
[----:B------:R-:W2:Y:S02]  /*16c0*/  SYNCS.PHASECHK.TRANS64.TRYWAIT P0, [UR33+0x10], R5 ;  /* 0x00001005ff0075a7 */ /* 0x000ea40008001121 */
[----:B--2---:R-:W-:Y:S05]  /*16d0*/  @!P0 BRA `(.L_x_22) ;  /* 0x00000048005c8947 */ /* 0x004fea0003800000 */
.L_x_21:
[----:B------:R2:W-:Y:S01]  /*16e0*/  @!P5 SYNCS.ARRIVE.TRANS64 RZ, [UR33], R3 ;  /* 0x00000003ffffd9a7 */ /* 0x0005e20008000021 */
[----:B------:R-:W-:Y:S04]  /*16f0*/  BSSY.RECONVERGENT B0, `(.L_x_23) ;  /* 0x0000003000007945 */ /* 0x000fe80003800200 */
[----:B------:R-:W-:Y:S05]  /*1700*/  @P4 BRA `(.L_x_24) ;  /* 0x0000000000044947 */ /* 0x000fea0003800000 */
[----:B------:R-:W-:Y:S05]  /*1710*/  BPT.TRAP 0x1 ;  /* 0x000000040000795c */ /* 0x000fea0000300000 */
.L_x_24:
[----:B------:R-:W-:Y:S05]  /*1720*/  BSYNC.RECONVERGENT B0 ;  /* 0x0000000000007941 */ /* 0x000fea0003800200 */
.L_x_23:
[----:B------:R-:W-:Y:S02]  /*1730*/  UIADD3 UR6, UPT, UPT, UR17, 0x1, URZ ;  /* 0x0000000111067890 */ /* 0x000fe4000fffe0ff */
[----:B------:R-:W-:Y:S02]  /*1740*/  UIADD3 UR26, UP1, UPT, UR22, 0x80, URZ ;  /* 0x00000080161a7890 */ /* 0x000fe4000ff3e0ff */
[----:B------:R-:W-:Y:S02]  /*1750*/  UISETP.NE.AND UP0, UPT, UR6, 0x2, UPT ;  /* 0x000000020600788c */ /* 0x000fe4000bf05270 */
[----:B------:R-:W-:Y:S02]  /*1760*/  USHF.L.U32 UR34, UR16, 0x7, URZ ;  /* 0x0000000710227899 */ /* 0x000fe400080006ff */
[----:B------:R-:W-:Y:S02]  /*1770*/  USEL UR9, URZ, 0x1, UP0 ;  /* 0x00000001ff097887 */ /* 0x000fe40008000000 */
[----:B------:R-:W-:-:S02]  /*1780*/  USEL UR6, UR6, URZ, UP0 ;  /* 0x000000ff06067287 */ /* 0x000fc40008000000 */
[----:B------:R-:W-:Y:S02]  /*1790*/  UIADD3 UR20, UP0, UPT, UR22, 0x180, URZ ;  /* 0x0000018016147890 */ /* 0x000fe4000ff1e0ff */
[----:B------:R-:W-:Y:S01]  /*17a0*/  ULEA UR8, UR6, UR4, 0x3 ;  /* 0x0000000406087291 */ /* 0x000fe2000f8e18ff */
[----:B------:R-:W-:Y:S01]  /*17b0*/  LOP3.LUT R15, R15, UR9, RZ, 0x3c, !PT ;  /* 0x000000090f0f7c12 */ /* 0x000fe2000f8e3cff */
[----:B------:R-:W-:Y:S02]  /*17c0*/  UIADD3.X UR27, UPT, UPT, URZ, UR23, URZ, UP1, !UPT ;  /* 0x00000017ff1b7290 */ /* 0x000fe40008ffe4ff */
[----:B------:R-:W-:Y:S01]  /*17d0*/  UIADD3.X UR21, UPT, UPT, URZ, UR23, URZ, UP0, !UPT ;  /* 0x00000017ff157290 */ /* 0x000fe200087fe4ff */
[----:B-1----:R-:W-:Y:S01]  /*17e0*/  SHF.L.U32 R2, R15, 0x1f, RZ ;  /* 0x0000001f0f027819 */ /* 0x002fe200000006ff */
[----:B------:R-:W-:Y:S01]  /*17f0*/  UMOV UR18, 0x0 ;  /* 0x0000000000127882 */ /* 0x000fe20000000000 */
[----:B------:R-:W-:Y:S01]  /*1800*/  UMOV UR19, 0x10000000 ;  /* 0x1000000000137882 */ /* 0x000fe20000000000 */
[----:B------:R-:W-:Y:S01]  /*1810*/  UMOV UR12, UR36 ;  /* 0x00000024000c7c82 */ /* 0x000fe20008000000 */
[----:B------:R1:W1:Y:S01]  /*1820*/  SYNCS.PHASECHK.TRANS64.TRYWAIT P0, [UR8+0x10], R2 ;  /* 0x00001002ff0075a7 */ /* 0x0002620008001108 */
[----:B------:R-:W-:Y:S01]  /*1830*/  ULEA UR8, UR17, UR4, 0xd ;  /* 0x0000000411087291 */ /* 0x000fe2000f8e68ff */
[----:B------:R-:W-:Y:S01]  /*1840*/  UMOV UR9, UR33 ;  /* 0x0000002100097c82 */ /* 0x000fe20008000000 */
[----:B------:R-:W-:-:S02]  /*1850*/  UMOV UR10, UR34 ;  /* 0x00000022000a7c82 */ /* 0x000fc40008000000 */
[----:B------:R-:W-:Y:S02]  /*1860*/  UIADD3 UR32, UPT, UPT, UR8, 0x2400, URZ ;  /* 0x0000240008207890 */ /* 0x000fe4000fffe0ff */
[----:B------:R-:W-:Y:S02]  /*1870*/  UIADD3 UR8, UPT, UPT, UR8, 0x6400, URZ ;  /* 0x0000640008087890 */ /* 0x000fe4000fffe0ff */
[----:B------:R-:W-:Y:S01]  /*1880*/  UIADD3 UR16, UPT, UPT, UR16, 0x1, URZ ;  /* 0x0000000110107890 */ /* 0x000fe2000fffe0ff */
[----:B------:R-:W-:Y:S01]  /*1890*/  UMOV UR24, UR5 ;  /* 0x0000000500187c82 */ /* 0x000fe20008000000 */
[----:B------:R-:W-:Y:S02]  /*18a0*/  UMOV UR17, UR6 ;  /* 0x0000000600117c82 */ /* 0x000fe40008000000 */
[----:B------:R-:W-:Y:S01]  /*18b0*/  UISETP.NE.AND UP0, UPT, UR16, UR5, UPT ;  /* 0x000000051000728c */ /* 0x000fe2000bf05270 */
[----:B------:R1:W-:Y:S02]  /*18c0*/  UTMALDG.3D [UR32], [UR26], desc[UR18] ;  /* 0x000012201a0075b4 */ /* 0x0003e40008011000 */
[----:B------:R1:W-:Y:S06]  /*18d0*/  UTMALDG.3D [UR8], [UR20], desc[UR18] ;  /* 0x00001208140075b4 */ /* 0x0003ec0008011000 */
[----:B------:R-:W-:Y:S05]  /*18e0*/  BRA.U UP0, `(.L_x_25) ;  /* 0xfffffffd00647547 */ /* 0x000fea000b83ffff */
.L_x_20:
[----:B-1----:R-:W-:Y:S01]  /*18f0*/  ULEA UR8, UR6, UR4, 0x3 ;  /* 0x0000000406087291 */ /* 0x002fe2000f8e18ff */
[----:B------:R-:W-:Y:S01]  /*1900*/  SHF.L.U32 R2, R15, 0x1f, RZ ;  /* 0x0000001f0f027819 */ /* 0x000fe200000006ff */
[----:B------:R-:W-:Y:S01]  /*1910*/  @!P1 SYNCS.ARRIVE.TRANS64.A1T0 RZ, [UR4+0x38], RZ ;  /* 0x000038ffffff99a7 */ /* 0x000fe20008100004 */
[----:B------:R-:W-:-:S06]  /*1920*/  UISETP.GT.AND UP0, UPT, UR15, UR14, UPT ;  /* 0x0000000e0f00728c */ /* 0x000fcc000bf04270 */
[----:B--2---:R1:W2:Y:S03]  /*1930*/  SYNCS.PHASECHK.TRANS64.TRYWAIT P0, [UR8+0x10], R2 ;  /* 0x00001002ff0075a7 */ /* 0x0042a60008001108 */
[----:B------:R-:W-:Y:S05]  /*1940*/  BRA.U !UP0, `(.L_x_26) ;  /* 0x0000000108a87547 */ /* 0x000fea000b800000 */
[----:B------:R-:W-:Y:S01]  /*1950*/  UIADD3 UR21, UPT, UPT, UR7, UR24, URZ ;  /* 0x0000001807157290 */ /* 0x000fe2000fffe0ff */
[----:B------:R-:W-:-:S11]  /*1960*/  UMOV UR25, UR6 ;  /* 0x0000000600197c82 */ /* 0x000fd60008000000 */
.L_x_31:
[----:B-1----:R-:W-:Y:S01]  /*1970*/  ULEA UR17, UR25, UR4, 0x3 ;  /* 0x0000000419117291 */ /* 0x002fe2000f8e18ff */
[----:B--2---:R-:W-:Y:S01]  /*1980*/  @!P5 MOV R3, 0x4000 ;  /* 0x000040000003d802 */ /* 0x004fe20000000f00 */
[----:B--2---:R-:W-:Y:S10]  /*1990*/  @P0 BRA `(.L_x_27) ;  /* 0x00000000000c0947 */ /* 0x004ff40003800000 */
[----:B------:R-:W-:-:S04]  /*19a0*/  SHF.L.U32 R5, R15, 0x1f, RZ ;  /* 0x0000001f0f057819 */ /* 0x000fc800000006ff */
[----:B------:R-:W2:Y:S02]  /*19b0*/  SYNCS.PHASECHK.TRANS64.TRYWAIT P0, [UR17+0x10], R5 ;  /* 0x00001005ff0075a7 */ /* 0x000ea40008001111 */
[----:B--2---:R-:W-:Y:S05]  /*19c0*/  @!P0 BRA `(.L_x_28) ;  /* 0x0000004400b88947 */ /* 0x004fea0003800000 */
.L_x_27:
[----:B------:R2:W-:Y:S01]  /*19d0*/  @!P5 SYNCS.ARRIVE.TRANS64 RZ, [UR17], R3 ;  /* 0x00000003ffffd9a7 */ /* 0x0005e20008000011 */
[----:B------:R-:W-:Y:S04]  /*19e0*/  BSSY.RECONVERGENT B0, `(.L_x_29) ;  /* 0x0000003000007945 */ /* 0x000fe80003800200 */
[----:B------:R-:W-:Y:S05]  /*19f0*/  @P4 BRA `(.L_x_30) ;  /* 0x0000000000044947 */ /* 0x000fea0003800000 */
[----:B------:R-:W-:Y:S05]  /*1a00*/  BPT.TRAP 0x1 ;  /* 0x000000040000795c */ /* 0x000fea0000300000 */
.L_x_30:
[----:B------:R-:W-:Y:S05]  /*1a10*/  BSYNC.RECONVERGENT B0 ;  /* 0x0000000000007941 */ /* 0x000fea0003800200 */
.L_x_29:
        /* <DEDUP_REMOVED lines=20> */
[----:B------:R-:W-:Y:S01]  /*1b60*/  UIADD3 UR8, UPT, UPT, UR8, 0x6400, URZ ;  /* 0x0000640008087890 */ /* 0x000fe2000fffe0ff */
[----:B------:R-:W-:Y:S01]  /*1b70*/  UMOV UR9, UR17 ;  /* 0x0000001100097c82 */ /* 0x000fe20008000000 */
[----:B------:R-:W-:Y:S01]  /*1b80*/  UMOV UR10, UR18 ;  /* 0x00000012000a7c82 */ /* 0x000fe20008000000 */
[----:B------:R-:W-:Y:S01]  /*1b90*/  UIADD3 UR24, UPT, UPT, UR24, 0x1, URZ ;  /* 0x0000000118187890 */ /* 0x000fe2000fffe0ff */
[----:B------:R-:W-:-:S03]  /*1ba0*/  UMOV UR25, UR6 ;  /* 0x0000000600197c82 */ /* 0x000fc60008000000 */
[----:B------:R1:W-:Y:S01]  /*1bb0*/  UTMALDG.3D [UR16], [UR30], desc[UR26] ;  /* 0x00001a101e0075b4 */ /* 0x0003e20008011000 */
[----:B------:R-:W-:Y:S01]  /*1bc0*/  UISETP.NE.AND UP0, UPT, UR24, UR21, UPT ;  /* 0x000000151800728c */ /* 0x000fe2000bf05270 */
[----:B------:R1:W-:Y:S08]  /*1bd0*/  UTMALDG.3D [UR8], [UR28], desc[UR26] ;  /* 0x00001a081c0075b4 */ /* 0x0003f00008011000 */
[----:B------:R-:W-:Y:S05]  /*1be0*/  BRA.U UP0, `(.L_x_31) ;  /* 0xfffffffd00607547 */ /* 0x000fea000b83ffff */
.L_x_26:
[C---:B-1----:R-:W-:Y:S01]  /*1bf0*/  LEA R2, R14.reuse, UR4, 0x3 ;  /* 0x000000040e027c11 */ /* 0x042fe2000f8e18ff */
[----:B------:R-:W-:Y:S01]  /*1c00*/  NOP ;  /* 0x0000000000007918 */ /* 0x000fe20000000000 */
[----:B--2---:R-:W-:Y:S02]  /*1c10*/  SHF.L.U32 R3, R13, 0x1f, RZ ;  /* 0x0000001f0d037819 */ /* 0x004fe400000006ff */
[----:B------:R-:W-:Y:S02]  /*1c20*/  LEA R4, R14, UR4, 0x4 ;  /* 0x000000040e047c11 */ /* 0x000fe4000f8e20ff */
[----:B------:R-:W1:Y:S02]  /*1c30*/  SYNCS.PHASECHK.TRANS64.TRYWAIT P0, [R2+URZ+0x40], R3 ;  /* 0x00004003020075a7 */ /* 0x000e6400080011ff */
[----:B-1----:R-:W-:Y:S05]  /*1c40*/  @!P0 BRA `(.L_x_32) ;  /* 0x0000004400308947 */ /* 0x002fea0003800000 */
.L_x_96:
[----:B------:R-:W2:Y:S01]  /*1c50*/  LDS.128 R4, [R4+0xd0] ;  /* 0x0000d00004047984 */ /* 0x000ea20000000c00 */
[----:B---3--:R-:W-:Y:S01]  /*1c60*/  ISETP.GE.AND P0, PT, R40, 0x1, PT ;  /* 0x000000012800780c */ /* 0x008fe20003f06270 */
[----:B-1----:R-:W-:Y:S01]  /*1c70*/  VIADD R2, R2, 0x50 ;  /* 0x0000005002027836 */ /* 0x002fe20000000000 */
[----:B------:R-:W-:Y:S01]  /*1c80*/  @!PT LDS RZ, [RZ] ;  /* 0x00000000fffff984 */ /* 0x000fe20000000800 */
[----:B------:R-:W-:Y:S01]  /*1c90*/  @!PT LDS RZ, [RZ] ;  /* 0x00000000fffff984 */ /* 0x000fe20000000800 */
[----:B------:R-:W-:Y:S01]  /*1ca0*/  @!PT LDS RZ, [RZ] ;  /* 0x00000000fffff984 */ /* 0x000fe20000000800 */
[----:B------:R-:W-:Y:S01]  /*1cb0*/  @!PT LDS RZ, [RZ] ;  /* 0x00000000fffff984 */ /* 0x000fe20000000800 */
[----:B------:R1:W-:Y:S06]  /*1cc0*/  MEMBAR.ALL.CTA ;  /* 0x0000000000007992 */ /* 0x0003ec0000008000 */
[----:B-1----:R-:W1:Y:S01]  /*1cd0*/  FENCE.VIEW.ASYNC.S ;  /* 0x00000000000073c6 */ /* 0x002e620000000000 */
[----:B------:R-:W-:-:S04]  /*1ce0*/  PRMT R2, RZ, 0x654, R2 ;  /* 0x00000654ff027816 */ /* 0x000fc80000000002 */
[----:B-1----:R1:W-:Y:S01]  /*1cf0*/  SYNCS.ARRIVE.TRANS64.RED.A1T0 RZ, [R2+URZ], RZ ;  /* 0x000000ff02ff79a7 */ /* 0x0023e200081004ff */
[----:B--2---:R-:W-:-:S13]  /*1d00*/  LOP3.LUT P2, RZ, R6, 0x1, RZ, 0xc0, !PT ;  /* 0x0000000106ff7812 */ /* 0x004fda000784c0ff */
[----:B------:R-:W-:Y:S01]  /*1d10*/  @P2 SHF.R.U32.HI R3, RZ, 0x10, R5 ;  /* 0x00000010ff032819 */ /* 0x000fe20000011605 */
[----:B------:R-:W-:Y:S01]  /*1d20*/  VOTEU.ANY UP0, P2 ;  /* 0x0000000000ff7886 */ /* 0x000fe20001000100 */
[----:B------:R-:W-:Y:S02]  /*1d30*/  @P2 MOV R11, R4 ;  /* 0x00000004000b2202 */ /* 0x000fe40000000f00 */
[----:B------:R-:W-:Y:S02]  /*1d40*/  @P2 R2UR.BROADCAST UR8, R3 ;  /* 0x00000000030822ca */ /* 0x000fe400008e0000 */
[----:B------:R-:W-:-:S11]  /*1d50*/  @P2 LOP3.LUT R8, R5, 0xffff, RZ, 0xc0, !PT ;  /* 0x0000ffff05082812 */ /* 0x000fd600078ec0ff */
[----:B------:R-:W-:Y:S01]  /*1d60*/  @UP0 UMOV UR36, UR8 ;  /* 0x0000000800240c82 */ /* 0x000fe20008000000 */
[----:B-1----:R-:W-:Y:S05]  /*1d70*/  @!P0 BRA `(.L_x_33) ;  /* 0x0000000000b88947 */ /* 0x002fea0003800000 */
[----:B------:R-:W4:Y:S01]  /*1d80*/  LDC.64 R4, c[0x0][0xb18] ;  /* 0x0002c600ff047b82 */ /* 0x000f220000000a00 */
[----:B------:R-:W-:-:S07]  /*1d90*/  ISETP.NE.AND P3, PT, R40, 0x1, PT ;  /* 0x000000012800780c */ /* 0x000fce0003f65270 */
[----:B------:R-:W1:Y:S08]  /*1da0*/  LDC.64 R6, c[0x0][0xb10] ;  /* 0x0002c400ff067b82 */ /* 0x000e700000000a00 */
[----:B------:R-:W2:Y:S08]  /*1db0*/  LDC R16, c[0x0][0xb20] ;  /* 0x0002c800ff107b82 */ /* 0x000eb00000000800 */
[----:B------:R-:W3:Y:S01]  /*1dc0*/  LDC R18, c[0x0][0xb0c] ;  /* 0x0002c300ff127b82 */ /* 0x000ee20000000800 */
[----:B----4-:R-:W-:Y:S01]  /*1dd0*/  IMAD.HI.U32 R17, R0, R5, RZ ;  /* 0x0000000500117227 */ /* 0x010fe200078e00ff */
[----:B------:R-:W-:-:S03]  /*1de0*/  ISETP.NE.AND P0, PT, R4, 0x1, PT ;  /* 0x000000010400780c */ /* 0x000fc60003f05270 */
[----:B------:R-:W-:-:S03]  /*1df0*/  IMAD.HI.U32 R5, R8, R5, RZ ;  /* 0x0000000508057227 */ /* 0x000fc600078e00ff */
[----:B------:R-:W4:Y:S01]  /*1e00*/  LDC.64 R2, c[0x0][0xb28] ;  /* 0x0002ca00ff027b82 */ /* 0x000f220000000a00 */
[----:B-1----:R-:W-:-:S04]  /*1e10*/  IMAD.HI.U32 R20, R9, R6, RZ ;  /* 0x0000000609147227 */ /* 0x002fc800078e00ff */
[----:B------:R-:W-:Y:S01]  /*1e20*/  IMAD.HI.U32 R22, R11, R6, RZ ;  /* 0x000000060b167227 */ /* 0x000fe200078e00ff */
[----:B------:R-:W-:Y:S02]  /*1e30*/  SHF.R.U32.HI R20, RZ, R7, R20 ;  /* 0x00000007ff147219 */ /* 0x000fe40000011614 */
[-C--:B--2---:R-:W-:Y:S02]  /*1e40*/  SHF.R.U32.HI R17, RZ, R16.reuse, R17 ;  /* 0x00000010ff117219 */ /* 0x084fe40000011611 */
[----:B------:R-:W-:Y:S02]  /*1e50*/  SHF.R.U32.HI R5, RZ, R16, R5 ;  /* 0x00000010ff057219 */ /* 0x000fe40000011605 */
[----:B------:R-:W-:Y:S02]  /*1e60*/  SEL R17, R0, R17, !P0 ;  /* 0x0000001100117207 */ /* 0x000fe40004000000 */
[----:B------:R-:W-:Y:S02]  /*1e70*/  SHF.R.U32.HI R22, RZ, R7, R22 ;  /* 0x00000007ff167219 */ /* 0x000fe40000011616 */
[----:B---3--:R-:W-:-:S02]  /*1e80*/  ISETP.NE.AND P1, PT, R18, 0x1, PT ;  /* 0x000000011200780c */ /* 0x008fc40003f25270 */
[----:B------:R-:W-:Y:S02]  /*1e90*/  SEL R5, R8, R5, !P0 ;  /* 0x0000000508057207 */ /* 0x000fe40004000000 */
[----:B------:R-:W-:Y:S02]  /*1ea0*/  SEL R19, R9, R20, !P1 ;  /* 0x0000001409137207 */ /* 0x000fe40004800000 */
[----:B------:R-:W-:Y:S01]  /*1eb0*/  SEL R7, R11, R22, !P1 ;  /* 0x000000160b077207 */ /* 0x000fe20004800000 */
[----:B----4-:R-:W-:-:S04]  /*1ec0*/  IMAD.HI.U32 R20, R17, R2, RZ ;  /* 0x0000000211147227 */ /* 0x010fc800078e00ff */
[----:B------:R-:W-:Y:S01]  /*1ed0*/  IMAD.HI.U32 R6, R19, R2, RZ ;  /* 0x0000000213067227 */ /* 0x000fe200078e00ff */
[----:B------:R-:W-:-:S04]  /*1ee0*/  @P3 SHF.R.U32.HI R17, RZ, R3, R20 ;  /* 0x00000003ff113219 */ /* 0x000fc80000011614 */
[----:B------:R-:W-:Y:S01]  /*1ef0*/  @P3 SHF.R.U32.HI R19, RZ, R3, R6 ;  /* 0x00000003ff133219 */ /* 0x000fe20000011606 */
[----:B------:R-:W-:-:S04]  /*1f00*/  IMAD R17, R40, R17, RZ ;  /* 0x0000001128117224 */ /* 0x000fc800078e02ff */
[----:B------:R-:W-:Y:S01]  /*1f10*/  IMAD R6, R40, R19, RZ ;  /* 0x0000001328067224 */ /* 0x000fe200078e02ff */
[C---:B------:R-:W-:Y:S02]  /*1f20*/  ISETP.GE.AND P0, PT, R5.reuse, R17, PT ;  /* 0x000000110500720c */ /* 0x040fe40003f06270 */
[----:B------:R-:W-:Y:S02]  /*1f30*/  IADD3 R17, PT, PT, -R5, RZ, RZ ;  /* 0x000000ff05117210 */ /* 0x000fe40007ffe1ff */
[----:B------:R-:W-:Y:S01]  /*1f40*/  ISETP.GE.OR P0, PT, R7, R6, P0 ;  /* 0x000000060700720c */ /* 0x000fe20000706670 */
[----:B------:R-:W-:-:S04]  /*1f50*/  IMAD.HI.U32 R6, R5, R2, RZ ;  /* 0x0000000205067227 */ /* 0x000fc800078e00ff */
[----:B------:R-:W-:Y:S01]  /*1f60*/  IMAD R8, R4, R17, R8 ;  /* 0x0000001104087224 */ /* 0x000fe200078e0208 */
[----:B------:R-:W-:-:S04]  /*1f70*/  SHF.R.U32.HI R6, RZ, R3, R6 ;  /* 0x00000003ff067219 */ /* 0x000fc80000011606 */
[----:B------:R-:W-:-:S03]  /*1f80*/  SEL R6, R5, R6, !P3 ;  /* 0x0000000605067207 */ /* 0x000fc60005800000 */
[----:B------:R-:W-:-:S04]  /*1f90*/  @!P0 IMAD.HI.U32 R16, R7, R2, RZ ;  /* 0x0000000207108227 */ /* 0x000fc800078e00ff */
[----:B------:R-:W-:Y:S01]  /*1fa0*/  IMAD.MOV R2, RZ, RZ, -R6 ;  /* 0x000000ffff027224 */ /* 0x000fe200078e0a06 */
[----:B------:R-:W-:-:S03]  /*1fb0*/  @!P0 SHF.R.U32.HI R16, RZ, R3, R16 ;  /* 0x00000003ff108219 */ /* 0x000fc60000011610 */
[----:B------:R-:W-:Y:S01]  /*1fc0*/  IMAD R2, R40, R2, R5 ;  /* 0x0000000228027224 */ /* 0x000fe200078e0205 */
[----:B------:R-:W-:-:S05]  /*1fd0*/  @!P0 SEL R3, R7, R16, !P3 ;  /* 0x0000001007038207 */ /* 0x000fca0005800000 */
[--C-:B------:R-:W-:Y:S02]  /*1fe0*/  @!P0 IMAD.IADD R6, R6, 0x1, -R3.reuse ;  /* 0x0000000106068824 */ /* 0x100fe400078e0a03 */
[----:B------:R-:W-:Y:S01]  /*1ff0*/  @!P0 IMAD R3, R2, R19, R3 ;  /* 0x0000001302038224 */ /* 0x000fe200078e0203 */
[----:B------:R-:W-:Y:S01]  /*2000*/  IADD3 R2, PT, PT, -R7, RZ, RZ ;  /* 0x000000ff07027210 */ /* 0x000fe20007ffe1ff */
[----:B------:R-:W-:Y:S02]  /*2010*/  @!P0 IMAD R5, R40, R6, R7 ;  /* 0x0000000628058224 */ /* 0x000fe400078e0207 */
[----:B------:R-:W-:Y:S02]  /*2020*/  @!P0 IMAD.MOV.U32 R7, RZ, RZ, R3 ;  /* 0x000000ffff078224 */ /* 0x000fe400078e0003 */
[----:B------:R-:W-:Y:S02]  /*2030*/  IMAD R2, R18, R2, R11 ;  /* 0x0000000212027224 */ /* 0x000fe400078e020b */
[----:B------:R-:W-:-:S02]  /*2040*/  IMAD R8, R5, R4, R8 ;  /* 0x0000000405087224 */ /* 0x000fc400078e0208 */
[----:B------:R-:W-:Y:S02]  /*2050*/  IMAD R11, R7, R18, R2 ;  /* 0x00000012070b7224 */ /* 0x000fe400078e0202 */
.L_x_33:
[----:B------:R-:W1:Y:S02]  /*2060*/  LDCU UR8, c[0x0][0xb30] ;  /* 0x00016600ff0877ac */ /* 0x000e640008000800 */
[----:B-1----:R-:W-:-:S09]  /*2070*/  UISETP.NE.AND UP0, UPT, UR8, 0x1, UPT ;  /* 0x000000010800788c */ /* 0x002fd2000bf05270 */
[----:B------:R-:W-:Y:S05]  /*2080*/  BRA.U UP0, `(.L_x_34) ;  /* 0x0000000100407547 */ /* 0x000fea000b800000 */
[----:B------:R-:W1:Y:S08]  /*2090*/  LDC.64 R4, c[0x0][0xb10] ;  /* 0x0002c400ff047b82 */ /* 0x000e700000000a00 */
[----:B------:R-:W2:Y:S08]  /*20a0*/  LDC.64 R2, c[0x0][0xb18] ;  /* 0x0002c600ff027b82 */ /* 0x000eb00000000a00 */
[----:B------:R-:W3:Y:S08]  /*20b0*/  LDC R6, c[0x0][0xb20] ;  /* 0x0002c800ff067b82 */ /* 0x000ef00000000800 */
[----:B------:R-:W4:Y:S01]  /*20c0*/  LDC R16, c[0x0][0xb0c] ;  /* 0x0002c300ff107b82 */ /* 0x000f220000000800 */
[----:B-1----:R-:W-:-:S05]  /*20d0*/  IMAD.HI.U32 R4, R11, R4, RZ ;  /* 0x000000040b047227 */ /* 0x002fca00078e00ff */
[----:B------:R-:W-:Y:S01]  /*20e0*/  SHF.R.U32.HI R4, RZ, R5, R4 ;  /* 0x00000005ff047219 */ /* 0x000fe20000011604 */
[----:B--2---:R-:W-:Y:S01]  /*20f0*/  IMAD.HI.U32 R3, R8, R3, RZ ;  /* 0x0000000308037227 */ /* 0x004fe200078e00ff */
[----:B------:R-:W-:-:S04]  /*2100*/  ISETP.NE.AND P0, PT, R2, 0x1, PT ;  /* 0x000000010200780c */ /* 0x000fc80003f05270 */
[----:B---3--:R-:W-:-:S04]  /*2110*/  SHF.R.U32.HI R3, RZ, R6, R3 ;  /* 0x00000006ff037219 */ /* 0x008fc80000011603 */
[----:B------:R-:W-:Y:S02]  /*2120*/  SEL R3, R8, R3, !P0 ;  /* 0x0000000308037207 */ /* 0x000fe40004000000 */
[----:B----4-:R-:W-:-:S04]  /*2130*/  ISETP.NE.AND P1, PT, R16, 0x1, PT ;  /* 0x000000011000780c */ /* 0x010fc80003f25270 */
[----:B------:R-:W-:-:S05]  /*2140*/  SEL R4, R11, R4, !P1 ;  /* 0x000000040b047207 */ /* 0x000fca0004800000 */
[----:B------:R-:W-:Y:S02]  /*2150*/  IMAD.IADD R5, R3, 0x1, -R4 ;  /* 0x0000000103057824 */ /* 0x000fe400078e0a04 */
[----:B------:R-:W-:Y:S02]  /*2160*/  IMAD.IADD R3, R4, 0x1, -R3 ;  /* 0x0000000104037824 */ /* 0x000fe400078e0a03 */
[----:B------:R-:W-:Y:S02]  /*2170*/  IMAD R11, R5, R16, R11 ;  /* 0x00000010050b7224 */ /* 0x000fe400078e020b */
[----:B------:R-:W-:-:S07]  /*2180*/  IMAD R8, R3, R2, R8 ;  /* 0x0000000203087224 */ /* 0x000fce00078e0208 */
.L_x_34:
[----:B------:R-:W-:Y:S01]  /*2190*/  VIADD R14, R14, 0x1 ;  /* 0x000000010e0e7836 */ /* 0x000fe20000000000 */
[----:B------:R-:W-:Y:S01]  /*21a0*/  PLOP3.LUT P1, PT, PT, PT, PT, 0x80, 0x8 ;  /* 0x000000000008781c */ /* 0x000fe20003f2f070 */
[----:B------:R-:W-:Y:S02]  /*21b0*/  IMAD.IADD R97, R11, 0x1, R90 ;  /* 0x000000010b617824 */ /* 0x000fe400078e025a */
[----:B------:R-:W-:Y:S01]  /*21c0*/  IMAD.IADD R91, R8, 0x1, R79 ;  /* 0x00000001085b7824 */ /* 0x000fe200078e024f */
[----:B------:R-:W-:-:S04]  /*21d0*/  ISETP.NE.AND P0, PT, R14, 0x2, PT ;  /* 0x000000020e00780c */ /* 0x000fc80003f05270 */
[----:B------:R-:W-:Y:S02]  /*21e0*/  SEL R2, RZ, 0x1, P0 ;  /* 0x00000001ff027807 */ /* 0x000fe40000000000 */
[----:B------:R-:W-:Y:S02]  /*21f0*/  SEL R14, R14, RZ, P0 ;  /* 0x000000ff0e0e7207 */ /* 0x000fe40000000000 */
[----:B------:R-:W-:Y:S01]  /*2200*/  LOP3.LUT R13, R13, R2, RZ, 0x3c, !PT ;  /* 0x000000020d0d7212 */ /* 0x000fe200078e3cff */
[----:B------:R-:W-:Y:S06]  /*2210*/  @P2 BRA `(.L_x_35) ;  /* 0xfffffff000a02947 */ /* 0x000fec000383ffff */
[----:B------:R-:W-:Y:S01]  /*2220*/  UIADD3 UR5, UPT, UPT, UR4, 0x10, URZ ;  /* 0x0000001004057890 */ /* 0x000fe2000fffe0ff */
[----:B------:R-:W-:-:S03]  /*2230*/  SHF.L.U32 R3, R15, 0x1f, RZ ;  /* 0x0000001f0f037819 */ /* 0x000fc600000006ff */
[----:B------:R-:W-:-:S09]  /*2240*/  ULEA UR4, UR6, UR5, 0x3 ;  /* 0x0000000506047291 */ /* 0x000fd2000f8e18ff */
[----:B------:R-:W1:Y:S02]  /*2250*/  SYNCS.PHASECHK.TRANS64.TRYWAIT P0, [UR4], R3 ;  /* 0x00000003ff0075a7 */ /* 0x000e640008001104 */
[----:B-1----:R-:W-:Y:S05]  /*2260*/  @!P0 BRA `(.L_x_36) ;  /* 0x0000003c00bc8947 */ /* 0x002fea0003800000 */
.L_x_98:
[----:B------:R-:W-:-:S04]  /*2270*/  UIADD3 UR6, UPT, UPT, UR6, 0x1, URZ ;  /* 0x0000000106067890 */ /* 0x000fc8000fffe0ff */
[----:B------:R-:W-:-:S04]  /*2280*/  UISETP.NE.AND UP0, UPT, UR6, 0x2, UPT ;  /* 0x000000020600788c */ /* 0x000fc8000bf05270 */
[----:B------:R-:W-:Y:S02]  /*2290*/  USEL UR4, URZ, 0x1, UP0 ;  /* 0x00000001ff047887 */ /* 0x000fe40008000000 */
[----:B------:R-:W-:-:S04]  /*22a0*/  USEL UR6, UR6, URZ, UP0 ;  /* 0x000000ff06067287 */ /* 0x000fc80008000000 */
[----:B------:R-:W-:Y:S01]  /*22b0*/  ULEA UR6, UR6, UR5, 0x3 ;  /* 0x0000000506067291 */ /* 0x000fe2000f8e18ff */
[----:B-1----:R-:W-:-:S04]  /*22c0*/  LOP3.LUT R3, R15, UR4, RZ, 0x3c, !PT ;  /* 0x000000040f037c12 */ /* 0x002fc8000f8e3cff */
[----:B------:R-:W-:Y:S01]  /*22d0*/  SHF.L.U32 R3, R3, 0x1f, RZ ;  /* 0x0000001f03037819 */ /* 0x000fe200000006ff */
[----:B----4-:R-:W-:-:S07]  /*22e0*/  IMAD.U32 R0, RZ, RZ, UR6 ;  /* 0x00000006ff007e24 */ /* 0x010fce000f8e00ff */
.L_x_37:
[----:B-1----:R1:W2:Y:S02]  /*22f0*/  SYNCS.PHASECHK.TRANS64.TRYWAIT P0, [R0+URZ], R3 ;  /* 0x00000003000075a7 */ /* 0x0022a400080011ff */
[----:B--2---:R-:W-:Y:S05]  /*2300*/  @!P0 NANOSLEEP.SYNCS 0x989680 ;  /* 0x009896800000895d */ /* 0x004fea0003900000 */
[----:B------:R-:W2:Y:S02]  /*2310*/  @!P0 SYNCS.PHASECHK.TRANS64 P0, [R0+URZ], R3 ;  /* 0x00000003000085a7 */ /* 0x000ea400080010ff */
[----:B--2---:R-:W-:Y:S05]  /*2320*/  @P0 EXIT ;  /* 0x000000000000094d */ /* 0x004fea0003800000 */
[----:B------:R-:W-:Y:S05]  /*2330*/  BRA `(.L_x_37) ;  /* 0xfffffffc00ec7947 */ /* 0x000fea000383ffff */
.L_x_17:
[----:B------:R-:W-:-:S04]  /*2340*/  UISETP.NE.AND UP1, UPT, UR37, URZ, UPT ;  /* 0x000000ff2500728c */ /* 0x000fc8000bf25270 */
[----:B------:R-:W-:-:S09]  /*2350*/  UISETP.NE.OR UP1, UPT, UR8, 0x1, UP1 ;  /* 0x000000010800788c */ /* 0x000fd20008f25670 */
[----:B------:R-:W-:Y:S05]  /*2360*/  BRA.U UP1, `(.L_x_38) ;  /* 0x0000000501487547 */ /* 0x000fea000b800000 */
[----:B------:R-:W-:Y:S01]  /*2370*/  ISETP.NE.AND P2, PT, R2, RZ, PT ;  /* 0x000000ff0200720c */ /* 0x000fe20003f45270 */
[----:B------:R-:W-:Y:S01]  /*2380*/  IMAD.MOV.U32 R12, RZ, RZ, 0x1 ;  /* 0x00000001ff0c7424 */ /* 0x000fe200078e00ff */
[----:B------:R-:W-:Y:S02]  /*2390*/  CS2R R10, SRZ ;  /* 0x00000000000a7805 */ /* 0x000fe4000001ff00 */
[----:B------:R-:W-:Y:S01]  /*23a0*/  CS2R R8, SRZ ;  /* 0x0000000000087805 */ /* 0x000fe2000001ff00 */
[----:B------:R-:W-:Y:S01]  /*23b0*/  UMOV UR4, 0x400 ;  /* 0x0000040000047882 */ /* 0x000fe20000000000 */
[----:B------:R-:W-:Y:S01]  /*23c0*/  UMOV UR6, URZ ;  /* 0x000000ff00067c82 */ /* 0x000fe20008000000 */
[----:B------:R-:W-:-:S12]  /*23d0*/  ULEA UR37, UR37, UR4, 0x18 ;  /* 0x0000000425257291 */ /* 0x000fd8000f8ec0ff */
.L_x_42:
[----:B------:R-:W-:Y:S02]  /*23e0*/  LEA R0, R8, UR37, 0x3 ;  /* 0x0000002508007c11 */ /* 0x000fe4000f8e18ff */
[----:B------:R-:W-:-:S03]  /*23f0*/  SHF.L.U32 R5, R9, 0x1f, RZ ;  /* 0x0000001f09057819 */ /* 0x000fc600000006ff */
[----:B------:R-:W-:Y:S01]  /*2400*/  VIADD R4, R0, 0xb0 ;  /* 0x000000b000047836 */ /* 0x000fe20000000000 */
[----:B------:R-:W1:Y:S02]  /*2410*/  SYNCS.PHASECHK.TRANS64.TRYWAIT P0, [R0+URZ+0xa0], R5 ;  /* 0x0000a005000075a7 */ /* 0x000e6400080011ff */
[----:B-1----:R-:W-:Y:S05]  /*2420*/  @!P0 BRA `(.L_x_39) ;  /* 0x0000003c00648947 */ /* 0x002fea0003800000 */
.L_x_99:
[----:B------:R-:W-:Y:S01]  /*2430*/  ULEA UR5, UR6, UR37, 0x3 ;  /* 0x0000002506057291 */ /* 0x000fe2000f8e18ff */
[----:B------:R-:W-:Y:S02]  /*2440*/  PRMT R4, RZ, 0x654, R4 ;  /* 0x00000654ff047816 */ /* 0x000fe40000000004 */
[----:B-1----:R-:W-:Y:S01]  /*2450*/  SHF.L.U32 R5, R12, 0x1f, RZ ;  /* 0x0000001f0c057819 */ /* 0x002fe200000006ff */
[----:B------:R-:W-:Y:S01]  /*2460*/  UIADD3 UR4, UPT, UPT, UR5, 0x40, URZ ;  /* 0x0000004005047890 */ /* 0x000fe2000fffe0ff */
[----:B------:R1:W-:Y:S05]  /*2470*/  SYNCS.ARRIVE.TRANS64.RED.A1T0 RZ, [R4+URZ], RZ ;  /* 0x000000ff04ff79a7 */ /* 0x0003ea00081004ff */
[----:B------:R-:W-:Y:S01]  /*2480*/  IMAD.U32 R7, RZ, RZ, UR4 ;  /* 0x00000004ff077e24 */ /* 0x000fe2000f8e00ff */
[----:B------:R-:W2:Y:S04]  /*2490*/  SYNCS.PHASECHK.TRANS64.TRYWAIT P0, [UR5+0x50], R5 ;  /* 0x00005005ff0075a7 */ /* 0x000ea80008001105 */
[----:B------:R-:W-:Y:S01]  /*24a0*/  PRMT R6, R2, 0x654, R7 ;  /* 0x0000065402067816 */ /* 0x000fe20000000007 */
[----:B-1----:R-:W-:Y:S01]  /*24b0*/  @!P2 IMAD.MOV.U32 R4, RZ, RZ, 0x10 ;  /* 0x00000010ff04a424 */ /* 0x002fe200078e00ff */
[----:B--2---:R-:W-:Y:S06]  /*24c0*/  @!P0 BRA `(.L_x_40) ;  /* 0x0000003c00508947 */ /* 0x004fec0003800000 */
.L_x_101:
[----:B------:R-:W-:Y:S01]  /*24d0*/  ULEA UR4, UR6, UR37, 0x4 ;  /* 0x0000002506047291 */ /* 0x000fe2000f8e20ff */
[----:B------:R-:W-:Y:S01]  /*24e0*/  SEL R3, R6, R3, !P2 ;  /* 0x0000000306037207 */ /* 0x000fe20005000000 */
[----:B------:R-:W-:Y:S01]  /*24f0*/  UIADD3 UR5, UPT, UPT, UR5, 0x40, URZ ;  /* 0x0000004005057890 */ /* 0x000fe2000fffe0ff */
[----:B-1----:R-:W-:Y:S01]  /*2500*/  LEA R0, R11, UR37, 0x3 ;  /* 0x000000250b007c11 */ /* 0x002fe2000f8e18ff */
[----:B------:R-:W-:Y:S01]  /*2510*/  UIADD3 UR4, UPT, UPT, UR4, 0xd0, URZ ;  /* 0x000000d004047890 */ /* 0x000fe2000fffe0ff */
[----:B------:R-:W-:Y:S01]  /*2520*/  SHF.L.U32 R5, R10, 0x1f, RZ ;  /* 0x0000001f0a057819 */ /* 0x000fe200000006ff */
[----:B------:R1:W-:Y:S01]  /*2530*/  @!P2 SYNCS.ARRIVE.TRANS64.RED RZ, [R3+URZ], R4 ;  /* 0x0000000403ffa9a7 */ /* 0x0003e200080004ff */
[----:B------:R-:W-:Y:S01]  /*2540*/  UIADD3 UR6, UPT, UPT, UR6, 0x1, URZ ;  /* 0x0000000106067890 */ /* 0x000fe2000fffe0ff */
[----:B------:R-:W-:-:S03]  /*2550*/  VIADD R8, R8, 0x1 ;  /* 0x0000000108087836 */ /* 0x000fc60000000000 */
[----:B------:R-:W-:Y:S02]  /*2560*/  UISETP.NE.AND UP0, UPT, UR6, 0x2, UPT ;  /* 0x000000020600788c */ /* 0x000fe4000bf05270 */
[----:B------:R-:W-:Y:S06]  /*2570*/  UGETNEXTWORKID.BROADCAST [UR4], [UR5] ;  /* 0x00000000040073ca */ /* 0x000fec0008000100 */
[----:B------:R-:W-:Y:S01]  /*2580*/  USEL UR4, URZ, 0x1, UP0 ;  /* 0x00000001ff047887 */ /* 0x000fe20008000000 */
[----:B------:R-:W-:Y:S01]  /*2590*/  ISETP.NE.AND P0, PT, R8, 0x2, PT ;  /* 0x000000020800780c */ /* 0x000fe20003f05270 */
[----:B------:R-:W-:Y:S01]  /*25a0*/  USEL UR6, UR6, URZ, UP0 ;  /* 0x000000ff06067287 */ /* 0x000fe20008000000 */
[----:B------:R-:W2:Y:S03]  /*25b0*/  SYNCS.PHASECHK.TRANS64.TRYWAIT P1, [R0+URZ+0x40], R5 ;  /* 0x00004005000075a7 */ /* 0x000ea600080211ff */
[----:B------:R-:W-:Y:S01]  /*25c0*/  LOP3.LUT R12, R12, UR4, RZ, 0x3c, !PT ;  /* 0x000000040c0c7c12 */ /* 0x000fe2000f8e3cff */
[----:B-12---:R-:W-:Y:S07]  /*25d0*/  @!P1 BRA `(.L_x_41) ;  /* 0x0000003c00249947 */ /* 0x006fee0003800000 */
.L_x_102:
[C---:B------:R-:W-:Y:S01]  /*25e0*/  LEA R4, R11.reuse, UR37, 0x4 ;  /* 0x000000250b047c11 */ /* 0x040fe2000f8e20ff */
[----:B-1----:R-:W-:Y:S01]  /*25f0*/  VIADD R0, R0, 0x50 ;  /* 0x0000005000007836 */ /* 0x002fe20000000000 */
[----:B------:R-:W-:Y:S01]  /*2600*/  SEL R8, R8, RZ, P0 ;  /* 0x000000ff08087207 */ /* 0x000fe20000000000 */
[----:B------:R-:W-:-:S03]  /*2610*/  VIADD R11, R11, 0x1 ;  /* 0x000000010b0b7836 */ /* 0x000fc60000000000 */
[----:B------:R-:W1:Y:S01]  /*2620*/  LDS.128 R4, [R4+0xd0] ;  /* 0x0000d00004047984 */ /* 0x000e620000000c00 */
[----:B------:R-:W-:Y:S02]  /*2630*/  PRMT R0, RZ, 0x654, R0 ;  /* 0x00000654ff007816 */ /* 0x000fe40000000000 */
[C---:B------:R-:W-:Y:S01]  /*2640*/  ISETP.NE.AND P1, PT, R11.reuse, 0x2, PT ;  /* 0x000000020b00780c */ /* 0x040fe20003f25270 */
[----:B------:R-:W-:Y:S01]  /*2650*/  @!PT LDS RZ, [RZ] ;  /* 0x00000000fffff984 */ /* 0x000fe20000000800 */
[----:B------:R-:W-:Y:S01]  /*2660*/  @!PT LDS RZ, [RZ] ;  /* 0x00000000fffff984 */ /* 0x000fe20000000800 */
[----:B------:R-:W-:Y:S01]  /*2670*/  @!PT LDS RZ, [RZ] ;  /* 0x00000000fffff984 */ /* 0x000fe20000000800 */
[----:B------:R-:W-:Y:S01]  /*2680*/  @!PT LDS RZ, [RZ] ;  /* 0x00000000fffff984 */ /* 0x000fe20000000800 */
[----:B------:R2:W-:Y:S06]  /*2690*/  MEMBAR.ALL.CTA ;  /* 0x0000000000007992 */ /* 0x0005ec0000008000 */
[----:B--2---:R-:W2:Y:S01]  /*26a0*/  FENCE.VIEW.ASYNC.S ;  /* 0x00000000000073c6 */ /* 0x004ea20000000000 */
[----:B------:R-:W-:Y:S01]  /*26b0*/  SEL R11, R11, RZ, P1 ;  /* 0x000000ff0b0b7207 */ /* 0x000fe20000800000 */
[----:B--2---:R2:W-:Y:S01]  /*26c0*/  SYNCS.ARRIVE.TRANS64.RED.A1T0 RZ, [R0+URZ], RZ ;  /* 0x000000ff00ff79a7 */ /* 0x0045e200081004ff */
[----:B-1----:R-:W-:-:S02]  /*26d0*/  LOP3.LUT P3, RZ, R6, 0x1, RZ, 0xc0, !PT ;  /* 0x0000000106ff7812 */ /* 0x002fc4000786c0ff */
[----:B------:R-:W-:-:S04]  /*26e0*/  SEL R5, RZ, 0x1, P1 ;  /* 0x00000001ff057807 */ /* 0x000fc80000800000 */
[----:B------:R-:W-:Y:S02]  /*26f0*/  LOP3.LUT R10, R10, R5, RZ, 0x3c, !PT ;  /* 0x000000050a0a7212 */ /* 0x000fe400078e3cff */
[----:B--2---:R-:W-:-:S04]  /*2700*/  SEL R0, RZ, 0x1, P0 ;  /* 0x00000001ff007807 */ /* 0x004fc80000000000 */
[----:B------:R-:W-:Y:S01]  /*2710*/  LOP3.LUT R9, R9, R0, RZ, 0x3c, !PT ;  /* 0x0000000009097212 */ /* 0x000fe200078e3cff */
[----:B------:R-:W-:Y:S06]  /*2720*/  @P3 BRA `(.L_x_42) ;  /* 0xfffffffc002c3947 */ /* 0x000fec000383ffff */
[----:B------:R-:W-:Y:S01]  /*2730*/  ULEA UR5, UR6, UR37, 0x3 ;  /* 0x0000002506057291 */ /* 0x000fe2000f8e18ff */
[----:B------:R-:W-:-:S08]  /*2740*/  SHF.L.U32 R3, R12, 0x1f, RZ ;  /* 0x0000001f0c037819 */ /* 0x000fd000000006ff */
[----:B------:R-:W1:Y:S02]  /*2750*/  SYNCS.PHASECHK.TRANS64 P0, [UR5+0x50], R3 ;  /* 0x00005003ff0075a7 */ /* 0x000e640008001005 */
[----:B-1----:R-:W-:Y:S05]  /*2760*/  @P0 BRA `(.L_x_43) ;  /* 0x0000000000080947 */ /* 0x002fea0003800000 */
[----:B------:R-:W1:Y:S02]  /*2770*/  SYNCS.PHASECHK.TRANS64.TRYWAIT P0, [UR5+0x50], R3 ;  /* 0x00005003ff0075a7 */ /* 0x000e640008001105 */
[----:B-1----:R-:W-:Y:S05]  /*2780*/  @!P0 BRA `(.L_x_44) ;  /* 0x0000003800cc8947 */ /* 0x002fea0003800000 */
.L_x_43:
[----:B------:R-:W-:-:S04]  /*2790*/  UIADD3 UR4, UPT, UPT, UR6, 0x1, URZ ;  /* 0x0000000106047890 */ /* 0x000fc8000fffe0ff */
[----:B------:R-:W-:-:S04]  /*27a0*/  UISETP.NE.AND UP0, UPT, UR4, 0x2, UPT ;  /* 0x000000020400788c */ /* 0x000fc8000bf05270 */
[----:B------:R-:W-:Y:S02]  /*27b0*/  USEL UR7, URZ, 0x1, UP0 ;  /* 0x00000001ff077887 */ /* 0x000fe40008000000 */
[----:B------:R-:W-:-:S04]  /*27c0*/  USEL UR4, UR4, URZ, UP0 ;  /* 0x000000ff04047287 */ /* 0x000fc80008000000 */
[----:B------:R-:W-:Y:S01]  /*27d0*/  ULEA UR4, UR4, UR37, 0x3 ;  /* 0x0000002504047291 */ /* 0x000fe2000f8e18ff */
[----:B-1----:R-:W-:-:S04]  /*27e0*/  LOP3.LUT R3, R12, UR7, RZ, 0x3c, !PT ;  /* 0x000000070c037c12 */ /* 0x002fc8000f8e3cff */
[----:B------:R-:W-:-:S04]  /*27f0*/  SHF.L.U32 R0, R3, 0x1f, RZ ;  /* 0x0000001f03007819 */ /* 0x000fc800000006ff */
[----:B------:R-:W1:Y:S02]  /*2800*/  SYNCS.PHASECHK.TRANS64 P0, [UR4+0x50], R0 ;  /* 0x00005000ff0075a7 */ /* 0x000e640008001004 */
[----:B-1----:R-:W-:Y:S05]  /*2810*/  @P0 EXIT ;  /* 0x000000000000094d */ /* 0x002fea0003800000 */
[----:B------:R-:W-:Y:S02]  /*2820*/  SHF.L.U32 R3, R3, 0x1f, RZ ;  /* 0x0000001f03037819 */ /* 0x000fe400000006ff */
[----:B------:R-:W-:-:S07]  /*2830*/  MOV R0, UR4 ;  /* 0x0000000400007c02 */ /* 0x000fce0008000f00 */
.L_x_45:
[----:B-1----:R1:W2:Y:S02]  /*2840*/  SYNCS.PHASECHK.TRANS64.TRYWAIT P0, [R0+URZ+0x50], R3 ;  /* 0x00005003000075a7 */ /* 0x0022a400080011ff */
[----:B--2---:R-:W-:Y:S05]  /*2850*/  @!P0 NANOSLEEP.SYNCS 0x989680 ;  /* 0x009896800000895d */ /* 0x004fea0003900000 */
[----:B------:R-:W2:Y:S02]  /*2860*/  @!P0 SYNCS.PHASECHK.TRANS64 P0, [R0+URZ+0x50], R3 ;  /* 0x00005003000085a7 */ /* 0x000ea400080010ff */
[----:B--2---:R-:W-:Y:S05]  /*2870*/  @P0 EXIT ;  /* 0x000000000000094d */ /* 0x004fea0003800000 */
[----:B------:R-:W-:Y:S05]  /*2880*/  BRA `(.L_x_45) ;  /* 0xfffffffc00ec7947 */ /* 0x000fea000383ffff */
.L_x_38:
[----:B------:R-:W-:-:S09]  /*2890*/  UISETP.NE.AND UP1, UPT, UR8, URZ, UPT ;  /* 0x000000ff0800728c */ /* 0x000fd2000bf25270 */
[----:B------:R-:W-:Y:S05]  /*28a0*/  BRA.U UP1, `(.L_x_46) ;  /* 0x0000000d01cc7547 */ /* 0x000fea000b800000 */
[----:B------:R-:W-:Y:S01]  /*28b0*/  UMOV UR4, 0x40 ;  /* 0x0000004000047882 */ /* 0x000fe20000000000 */
[----:B------:R-:W-:Y:S01]  /*28c0*/  NOP ;  /* 0x0000000000007918 */ /* 0x000fe20000000000 */
[----:B------:R-:W-:Y:S01]  /*28d0*/  ULEA UR4, UR37, UR4, 0x18 ;  /* 0x0000000425047291 */ /* 0x000fe2000f8ec0ff */
[----:B------:R-:W-:Y:S02]  /*28e0*/  UMOV UR5, 0x400 ;  /* 0x0000040000057882 */ /* 0x000fe40000000000 */
[----:B------:R-:W-:-:S06]  /*28f0*/  ULEA UR37, UR37, UR5, 0x18 ;  /* 0x0000000525257291 */ /* 0x000fcc000f8ec0ff */
[----:B------:R-:W1:Y:S02]  /*2900*/  LDS.U8 R0, [UR4+0x1c] ;  /* 0x00001c04ff007984 */ /* 0x000e640008000000 */
[----:B-1----:R-:W-:-:S13]  /*2910*/  ISETP.NE.AND P0, PT, R0, RZ, PT ;  /* 0x000000ff0000720c */ /* 0x002fda0003f05270 */
[----:B------:R-:W-:Y:S05]  /*2920*/  @P0 BRA `(.L_x_47) ;  /* 0x0000000000580947 */ /* 0x000fea0003800000 */
[----:B------:R-:W-:-:S13]  /*2930*/  ELECT P0, URZ, PT ;  /* 0x0000000000ff782f */ /* 0x000fda0003800000 */
[----:B------:R-:W-:Y:S05]  /*2940*/  @!P0 BRA `(.L_x_48) ;  /* 0x0000000000608947 */ /* 0x000fea0003800000 */
[----:B------:R-:W-:Y:S01]  /*2950*/  UMOV UR5, 0x10 ;  /* 0x0000001000057882 */ /* 0x000fe20000000000 */
[----:B------:R-:W-:Y:S01]  /*2960*/  HFMA2 R0, -RZ, RZ, 0, 5.9604644775390625e-08 ;  /* 0x00000001ff007431 */ /* 0x000fe200000001ff */
[----:B------:R-:W-:-:S03]  /*2970*/  MOV R2, 0xffff ;  /* 0x0000ffff00027802 */ /* 0x000fc60000000f00 */
[----:B------:R-:W-:Y:S04]  /*2980*/  DEPBAR.LE SB1, 0x36 ;  /* 0x00009d800000791a */ /* 0x000fe80000000000 */
[----:B------:R-:W1:Y:S02]  /*2990*/  UTCATOMSWS.FIND_AND_SET.ALIGN UP0, UR5, UR5 ;  /* 0x00000005000575e3 */ /* 0x000e640008000800 */
[----:B-1----:R-:W-:Y:S01]  /*29a0*/  MOV R3, UR5 ;  /* 0x0000000500037c02 */ /* 0x002fe20008000f00 */
[----:B------:R-:W-:Y:S06]  /*29b0*/  BRA.U UP0, `(.L_x_49) ;  /* 0x0000000100187547 */ /* 0x000fec000b800000 */
.L_x_50:
[----:B------:R-:W-:Y:S05]  /*29c0*/  NANOSLEEP 0x64 ;  /* 0x000000640000795d */ /* 0x000fea0003800000 */
[----:B------:R-:W-:-:S05]  /*29d0*/  UMOV UR5, 0x10 ;  /* 0x0000001000057882 */ /* 0x000fca0000000000 */
[----:B------:R-:W-:Y:S04]  /*29e0*/  DEPBAR.LE SB1, 0x36 ;  /* 0x00009d800000791a */ /* 0x000fe80000000000 */
[----:B------:R-:W1:Y:S02]  /*29f0*/  UTCATOMSWS.FIND_AND_SET.ALIGN UP0, UR5, UR5 ;  /* 0x00000005000575e3 */ /* 0x000e640008000800 */
[----:B-1----:R-:W-:Y:S01]  /*2a00*/  MOV R3, UR5 ;  /* 0x0000000500037c02 */ /* 0x002fe20008000f00 */
[----:B------:R-:W-:Y:S05]  /*2a10*/  BRA.U !UP0, `(.L_x_50) ;  /* 0xfffffffd08e87547 */ /* 0x000fea000b83ffff */
.L_x_49:
[-C--:B------:R-:W-:Y:S02]  /*2a20*/  SHF.L.U32 R2, R2, R3.reuse, RZ ;  /* 0x0000000302027219 */ /* 0x080fe400000006ff */
[----:B------:R-:W-:Y:S01]  /*2a30*/  SHF.L.U32 R0, R0, R3, RZ ;  /* 0x0000000300007219 */ /* 0x000fe200000006ff */
[----:B------:R-:W-:Y:S02]  /*2a40*/  IMAD.SHL.U32 R3, R3, 0x20, RZ ;  /* 0x0000002003037824 */ /* 0x000fe400078e00ff */
[----:B------:R1:W-:Y:S04]  /*2a50*/  ATOMS.OR RZ, [UR4+0x14], R2 ;  /* 0x00001402ffff798c */ /* 0x0003e8000b000004 */
[----:B------:R1:W-:Y:S04]  /*2a60*/  ATOMS.OR RZ, [UR4+0x18], R0 ;  /* 0x00001800ffff798c */ /* 0x0003e8000b000004 */
[----:B------:R1:W-:Y:S01]  /*2a70*/  STS [UR37+0xf0], R3 ;  /* 0x0000f003ff007988 */ /* 0x0003e20008000825 */
[----:B------:R-:W-:Y:S05]  /*2a80*/  BRA `(.L_x_48) ;  /* 0x0000000000107947 */ /* 0x000fea0003800000 */
.L_x_47:
[----:B------:R-:W-:Y:S02]  /*2a90*/  MOV R0, 0xffffffff ;  /* 0xffffffff00007802 */ /* 0x000fe40000000f00 */
[----:B------:R-:W-:-:S03]  /*2aa0*/  MOV R2, 0x2ad0 ;  /* 0x00002ad000027802 */ /* 0x000fc60000000f00 */
[----:B------:R1:W-:Y:S04]  /*2ab0*/  STS [UR37+0xf0], R0 ;  /* 0x0000f000ff007988 */ /* 0x0003e80008000825 */
[----:B-1-3-5:R-:W-:Y:S05]  /*2ac0*/  CALL.REL.NOINC `($__internal_1_$__cuda_sm10x_tcgen05_guardrail_trap_phase_invalid_during_alloc) ;  /* 0x0000003c00487944 */ /* 0x02afea0003c00000 */
.L_x_48:
[----:B------:R-:W-:Y:S05]  /*2ad0*/  WARPSYNC.ALL ;  /* 0x0000000000007948 */ /* 0x000fea0003800000 */
[----:B------:R-:W2:Y:S01]  /*2ae0*/  S2UR UR5, SR_CgaCtaId ;  /* 0x00000000000579c3 */ /* 0x000ea20000008800 */
[----:B------:R-:W-:Y:S01]  /*2af0*/  UMOV UR4, 0x400 ;  /* 0x0000040000047882 */ /* 0x000fe20000000000 */
[----:B------:R-:W-:-:S06]  /*2b00*/  NOP ;  /* 0x0000000000007918 */ /* 0x000fcc0000000000 */
[----:B------:R-:W-:Y:S06]  /*2b10*/  BAR.ARV 0x6, 0xa0 ;  /* 0x0182800000007b1d */ /* 0x000fec0000002000 */
[----:B------:R-:W4:Y:S01]  /*2b20*/  LDCU UR7, c[0x0][0x38c] ;  /* 0x00007180ff0777ac */ /* 0x000f220008000800 */
[----:B------:R-:W-:Y:S01]  /*2b30*/  IMAD.MOV.U32 R11, RZ, RZ, 0x1 ;  /* 0x00000001ff0b7424 */ /* 0x000fe200078e00ff */
[----:B------:R-:W-:Y:S01]  /*2b40*/  CS2R R8, SRZ ;  /* 0x0000000000087805 */ /* 0x000fe2000001ff00 */
[----:B------:R-:W-:Y:S01]  /*2b50*/  IMAD.MOV.U32 R10, RZ, RZ, RZ ;  /* 0x000000ffff0a7224 */ /* 0x000fe200078e00ff */
[----:B------:R-:W3:Y:S01]  /*2b60*/  LDCU UR6, c[0x0][0x38c] ;  /* 0x00007180ff0677ac */ /* 0x000ee20008000800 */
[----:B------:R-:W-:Y:S01]  /*2b70*/  UMOV UR15, URZ ;  /* 0x000000ff000f7c82 */ /* 0x000fe20008000000 */
[----:B------:R-:W-:Y:S01]  /*2b80*/  UMOV UR14, URZ ;  /* 0x000000ff000e7c82 */ /* 0x000fe20008000000 */
[----:B--2---:R-:W-:Y:S01]  /*2b90*/  ULEA UR5, UR5, UR4, 0x18 ;  /* 0x0000000405057291 */ /* 0x004fe2000f8ec0ff */
[----:B------:R-:W-:Y:S01]  /*2ba0*/  UMOV UR24, 0x0 ;  /* 0x0000000000187882 */ /* 0x000fe20000000000 */
[----:B------:R-:W-:-:S02]  /*2bb0*/  UMOV UR25, 0x4100490 ;  /* 0x0410049000197882 */ /* 0x000fc40000000000 */
[----:B------:R-:W-:Y:S02]  /*2bc0*/  UIADD3 UR10, UPT, UPT, UR5, 0x2400, URZ ;  /* 0x00002400050a7890 */ /* 0x000fe4000fffe0ff */
[----:B------:R-:W-:Y:S02]  /*2bd0*/  UIADD3 UR11, UPT, UPT, UR5, 0x6400, URZ ;  /* 0x00006400050b7890 */ /* 0x000fe4000fffe0ff */
[----:B----4-:R-:W-:Y:S01]  /*2be0*/  UIADD3 UR7, UPT, UPT, UR7, 0x7f, URZ ;  /* 0x0000007f07077890 */ /* 0x010fe2000fffe0ff */
[----:B-1----:R-:W1:Y:S01]  /*2bf0*/  LDS R0, [UR5+0xf0] ;  /* 0x0000f005ff007984 */ /* 0x002e620008000800 */
[----:B------:R-:W-:Y:S02]  /*2c00*/  USHF.R.U32.HI UR10, URZ, 0x4, UR10 ;  /* 0x00000004ff0a7899 */ /* 0x000fe4000801160a */
[----:B------:R-:W-:Y:S02]  /*2c10*/  USHF.R.S32.HI UR4, URZ, 0x1f, UR7 ;  /* 0x0000001fff047899 */ /* 0x000fe40008011407 */
[----:B------:R-:W-:-:S02]  /*2c20*/  USHF.R.U32.HI UR11, URZ, 0x4, UR11 ;  /* 0x00000004ff0b7899 */ /* 0x000fc4000801160b */
[----:B------:R-:W-:Y:S02]  /*2c30*/  ULEA.HI UR4, UR4, UR7, URZ, 0x7 ;  /* 0x0000000704047291 */ /* 0x000fe4000f8f38ff */
[----:B------:R-:W-:Y:S02]  /*2c40*/  ULOP3.LUT UR10, UR10, 0x3fff, URZ, 0xc0, !UPT ;  /* 0x00003fff0a0a7892 */ /* 0x000fe4000f8ec0ff */
[----:B------:R-:W-:Y:S02]  /*2c50*/  USHF.R.S32.HI UR4, URZ, 0x7, UR4 ;  /* 0x00000007ff047899 */ /* 0x000fe40008011404 */
[----:B------:R-:W-:Y:S02]  /*2c60*/  ULOP3.LUT UR11, UR11, 0x3fff, URZ, 0xc0, !UPT ;  /* 0x00003fff0b0b7892 */ /* 0x000fe4000f8ec0ff */
[----:B------:R-:W-:Y:S01]  /*2c70*/  UISETP.LT.AND UP0, UPT, UR4, 0x1, UPT ;  /* 0x000000010400788c */ /* 0x000fe2000bf01270 */
[----:B------:R-:W-:Y:S01]  /*2c80*/  UMOV UR22, 0x0 ;  /* 0x0000000000167882 */ /* 0x000fe20000000000 */
[----:B------:R-:W-:-:S02]  /*2c90*/  UMOV UR23, 0x4100490 ;  /* 0x0410049000177882 */ /* 0x000fc40000000000 */
[----:B------:R-:W-:Y:S02]  /*2ca0*/  USEL UR9, UR4, 0x1, !UP0 ;  /* 0x0000000104097887 */ /* 0x000fe4000c000000 */
[----:B------:R-:W-:Y:S02]  /*2cb0*/  ULOP3.LUT UR10, UR10, 0x10000, URZ, 0xfc, !UPT ;  /* 0x000100000a0a7892 */ /* 0x000fe4000f8efcff */
[----:B------:R-:W-:Y:S02]  /*2cc0*/  ULOP3.LUT UR11, UR11, 0x10000, URZ, 0xfc, !UPT ;  /* 0x000100000b0b7892 */ /* 0x000fe4000f8efcff */
[----:B------:R-:W-:Y:S02]  /*2cd0*/  UIADD3 UR9, UPT, UPT, -UR9, URZ, URZ ;  /* 0x000000ff09097290 */ /* 0x000fe4000fffe1ff */
[----:B---3--:R-:W-:Y:S01]  /*2ce0*/  UISETP.GE.AND UP3, UPT, UR6, 0x1, UPT ;  /* 0x000000010600788c */ /* 0x008fe2000bf66270 */
[----:B------:R-:W-:Y:S01]  /*2cf0*/  UMOV UR20, 0x0 ;  /* 0x0000000000147882 */ /* 0x000fe20000000000 */
[----:B------:R-:W-:Y:S01]  /*2d00*/  UMOV UR21, 0x4100490 ;  /* 0x0410049000157882 */ /* 0x000fe20000000000 */
[----:B------:R-:W-:Y:S01]  /*2d10*/  UMOV UR18, 0x0 ;  /* 0x0000000000127882 */ /* 0x000fe20000000000 */
[----:B------:R-:W-:Y:S01]  /*2d20*/  UMOV UR19, 0x4100490 ;  /* 0x0410049000137882 */ /* 0x000fe20000000000 */
[----:B-1----:R-:W-:-:S15]  /*2d30*/  R2UR UR16, R0 ;  /* 0x00000000001072ca */ /* 0x002fde00000e0000 */
.L_x_57:
[----:B------:R-:W-:Y:S02]  /*2d40*/  LEA R0, R10, UR5, 0x3 ;  /* 0x000000050a007c11 */ /* 0x000fe4000f8e18ff */
[----:B------:R-:W-:Y:S02]  /*2d50*/  SHF.L.U32 R5, R9, 0x1f, RZ ;  /* 0x0000001f09057819 */ /* 0x000fe400000006ff */
[----:B------:R-:W-:Y:S01]  /*2d60*/  PLOP3.LUT P0, PT, PT, PT, UP3, 0x80, 0x8 ;  /* 0x000000000008781c */ /* 0x000fe20003f0f038 */
[----:B------:R-:W-:Y:S01]  /*2d70*/  VIADD R3, R0, 0x50 ;  /* 0x0000005000037836 */ /* 0x000fe20000000000 */
[----:B-1----:R-:W1:Y:S02]  /*2d80*/  SYNCS.PHASECHK.TRANS64.TRYWAIT P1, [R0+URZ+0x40], R5 ;  /* 0x00004005000075a7 */ /* 0x002e6400080211ff */
[----:B-1-3--:R-:W-:Y:S09]  /*2d90*/  @!P1 BRA `(.L_x_51) ;  /* 0x0000003400609947 */ /* 0x00aff20003800000 */
.L_x_104:
[----:B------:R-:W-:Y:S01]  /*2da0*/  LEA R4, R10, UR5, 0x4 ;  /* 0x000000050a047c11 */ /* 0x000fe2000f8e20ff */
[----:B------:R-:W-:Y:S01]  /*2db0*/  @UP3 ULEA UR6, UR14, UR5, 0x3 ;  /* 0x000000050e063291 */ /* 0x000fe2000f8e18ff */
[----:B------:R-:W-:Y:S01]  /*2dc0*/  PLOP3.LUT P2, PT, PT, PT, PT, 0x80, 0x8 ;  /* 0x000000000008781c */ /* 0x000fe20003f4f070 */
[----:B------:R-:W-:Y:S01]  /*2dd0*/  ULEA UR7, UR15, UR5, 0x3 ;  /* 0x000000050f077291 */ /* 0x000fe2000f8e18ff */
[----:B------:R-:W-:Y:S02]  /*2de0*/  PRMT R3, RZ, 0x654, R3 ;  /* 0x00000654ff037816 */ /* 0x000fe40000000003 */
[----:B-1----:R-:W1:Y:S01]  /*2df0*/  LDS.128 R4, [R4+0xd0] ;  /* 0x0000d00004047984 */ /* 0x002e620000000c00 */
[----:B------:R-:W-:Y:S02]  /*2e00*/  @P0 SHF.L.U32 R2, R8, 0x1f, RZ ;  /* 0x0000001f08020819 */ /* 0x000fe400000006ff */
[----:B------:R-:W-:Y:S01]  /*2e10*/  SHF.L.U32 R0, R11, 0x1f, RZ ;  /* 0x0000001f0b007819 */ /* 0x000fe200000006ff */
[----:B------:R-:W-:Y:S01]  /*2e20*/  @!PT LDS RZ, [RZ] ;  /* 0x00000000fffff984 */ /* 0x000fe20000000800 */
[----:B------:R-:W-:Y:S01]  /*2e30*/  @!PT LDS RZ, [RZ] ;  /* 0x00000000fffff984 */ /* 0x000fe20000000800 */
[----:B------:R-:W-:Y:S01]  /*2e40*/  @!PT LDS RZ, [RZ] ;  /* 0x00000000fffff984 */ /* 0x000fe20000000800 */
[----:B------:R-:W-:Y:S01]  /*2e50*/  @!PT LDS RZ, [RZ] ;  /* 0x00000000fffff984 */ /* 0x000fe20000000800 */
[----:B------:R2:W-:Y:S06]  /*2e60*/  MEMBAR.ALL.CTA ;  /* 0x0000000000007992 */ /* 0x0005ec0000008000 */
[----:B--2---:R-:W2:Y:S02]  /*2e70*/  FENCE.VIEW.ASYNC.S ;  /* 0x00000000000073c6 */ /* 0x004ea40000000000 */
[----:B--2---:R2:W-:Y:S01]  /*2e80*/  SYNCS.ARRIVE.TRANS64.RED.A1T0 RZ, [R3+URZ], RZ ;  /* 0x000000ff03ff79a7 */ /* 0x0045e200081004ff */
[----:B------:R2:W3:Y:S01]  /*2e90*/  @P0 SYNCS.PHASECHK.TRANS64.TRYWAIT P2, [UR6], R2 ;  /* 0x00000002ff0005a7 */ /* 0x0004e20008041106 */
[----:B------:R-:W-:Y:S01]  /*2ea0*/  ULEA.HI UR6, UR15, UR15, URZ, 0x1 ;  /* 0x0000000f0f067291 */ /* 0x000fe2000f8f08ff */
[----:B-1----:R-:W-:-:S03]  /*2eb0*/  LOP3.LUT P1, RZ, R6, 0x1, RZ, 0xc0, !PT ;  /* 0x0000000106ff7812 */ /* 0x002fc6000782c0ff */
[----:B------:R-:W-:Y:S02]  /*2ec0*/  USHF.L.U32 UR8, UR6, 0x5, URZ ;  /* 0x0000000506087899 */ /* 0x000fe400080006ff */
[----:B------:R-:W-:Y:S02]  /*2ed0*/  ULOP3.LUT UR6, UR6, 0xffe, URZ, 0xc0, !UPT ;  /* 0x00000ffe06067892 */ /* 0x000fe4000f8ec0ff */
[----:B------:R-:W-:Y:S02]  /*2ee0*/  ULOP3.LUT UR8, UR8, 0xffffffc0, URZ, 0xc0, !UPT ;  /* 0xffffffc008087892 */ /* 0x000fe4000f8ec0ff */
[----:B------:R-:W-:Y:S02]  /*2ef0*/  UIADD3 UR6, UPT, UPT, -UR6, UR15, URZ ;  /* 0x0000000f06067290 */ /* 0x000fe4000fffe1ff */
[----:B------:R-:W-:Y:S01]  /*2f00*/  UIADD3 UR8, UPT, UPT, UR16, UR8, URZ ;  /* 0x0000000810087290 */ /* 0x000fe2000fffe0ff */
[----:B------:R-:W1:Y:S03]  /*2f10*/  SYNCS.PHASECHK.TRANS64.TRYWAIT P0, [UR7+0x80], R0 ;  /* 0x00008000ff0075a7 */ /* 0x000e660008001107 */
[----:B------:R-:W-:Y:S01]  /*2f20*/  ULEA UR8, UR6, UR8, 0x14 ;  /* 0x0000000806087291 */ /* 0x000fe2000f8ea0ff */
[----:B-123--:R-:W-:Y:S11]  /*2f30*/  @!P0 BRA `(.L_x_52) ;  /* 0x00000034000c8947 */ /* 0x00eff60003800000 */
.L_x_106:
[----:B------:R-:W-:Y:S01]  /*2f40*/  IADD3 R10, PT, PT, R10, 0x1, RZ ;  /* 0x000000010a0a7810 */ /* 0x000fe20007ffe0ff */
[----:B------:R-:W-:Y:S06]  /*2f50*/  BRA.U !UP3, `(.L_x_53) ;  /* 0x000000010bc07547 */ /* 0x000fec000b800000 */
[----:B------:R-:W-:Y:S01]  /*2f60*/  UPLOP3.LUT UP4, UPT, UPT, UPT, UPT, 0x40, 0x4 ;  /* 0x000000000004789c */ /* 0x000fe20003f8e870 */
[----:B------:R-:W-:Y:S01]  /*2f70*/  UMOV UR13, UR9 ;  /* 0x00000009000d7c82 */ /* 0x000fe20008000000 */
[----:B------:R-:W-:Y:S01]  /*2f80*/  UMOV UR12, UR4 ;  /* 0x00000004000c7c82 */ /* 0x000fe20008000000 */
[----:B------:R-:W-:-:S08]  /*2f90*/  UMOV UR17, UR14 ;  /* 0x0000000e00117c82 */ /* 0x000fd00008000000 */
.L_x_56:
[----:B------:R-:W-:Y:S02]  /*2fa0*/  UIADD3 UR13, UPT, UPT, UR13, 0x1, URZ ;  /* 0x000000010d0d7890 */ /* 0x000fe4000fffe0ff */
[----:B--2---:R-:W-:Y:S02]  /*2fb0*/  ULEA UR6, UR17, UR5, 0x3 ;  /* 0x0000000511067291 */ /* 0x004fe4000f8e18ff */
[----:B------:R-:W-:Y:S01]  /*2fc0*/  UISETP.NE.AND UP0, UPT, UR13, URZ, UPT ;  /* 0x000000ff0d00728c */ /* 0x000fe2000bf05270 */
[----:B---3--:R-:W-:Y:S10]  /*2fd0*/  @P2 BRA `(.L_x_54) ;  /* 0x00000000000c2947 */ /* 0x008ff40003800000 */
[----:B-1----:R-:W-:Y:S04]  /*2fe0*/  SHF.L.U32 R3, R8, 0x1f, RZ ;  /* 0x0000001f08037819 */ /* 0x002fe800000006ff */
[----:B------:R-:W1:Y:S02]  /*2ff0*/  SYNCS.PHASECHK.TRANS64.TRYWAIT P0, [UR6], R3 ;  /* 0x00000003ff0075a7 */ /* 0x000e640008001106 */
[----:B-1----:R-:W-:Y:S05]  /*3000*/  @!P0 BRA `(.L_x_55) ;  /* 0x0000003000f08947 */ /* 0x002fea0003800000 */
.L_x_54:
[----:B------:R-:W-:Y:S01]  /*3010*/  UISETP.NE.AND UP1, UPT, UR12, 0x1, UPT ;  /* 0x000000010c00788c */ /* 0x000fe2000bf25270 */
[----:B------:R-:W-:Y:S01]  /*3020*/  PLOP3.LUT P2, PT, PT, PT, PT, 0x80, 0x8 ;  /* 0x000000000008781c */ /* 0x000fe20003f4f070 */
[----:B------:R-:W-:Y:S02]  /*3030*/  UIADD3 UR14, UPT, UPT, UR17, 0x1, URZ ;  /* 0x00000001110e7890 */ /* 0x000fe4000fffe0ff */
[----:B------:R-:W-:Y:S02]  /*3040*/  ULEA UR28, UR17, UR11, 0x9 ;  /* 0x0000000b111c7291 */ /* 0x000fe4000f8e48ff */
[----:B------:R-:W-:Y:S01]  /*3050*/  UISETP.NE.AND UP2, UPT, UR14, 0x2, UPT ;  /* 0x000000020e00788c */ /* 0x000fe2000bf45270 */
[----:B------:R-:W-:Y:S01]  /*3060*/  PLOP3.LUT P0, PT, PT, PT, UP1, 0x80, 0x8 ;  /* 0x000000000008781c */ /* 0x000fe20003f0f018 */
[----:B------:R-:W-:Y:S02]  /*3070*/  UIADD3 UR40, UPT, UPT, UR28, 0x2, URZ ;  /* 0x000000021c287890 */ /* 0x000fe4000fffe0ff */
[----:B------:R-:W-:Y:S02]  /*3080*/  USEL UR27, URZ, 0x1, UP2 ;  /* 0x00000001ff1b7887 */ /* 0x000fe40009000000 */
[----:B------:R-:W-:Y:S02]  /*3090*/  USEL UR14, UR14, URZ, UP2 ;  /* 0x000000ff0e0e7287 */ /* 0x000fe40009000000 */
[----:B------:R-:W-:Y:S02]  /*30a0*/  UIADD3 UR36, UPT, UPT, UR28, 0x4, URZ ;  /* 0x000000041c247890 */ /* 0x000fe4000fffe0ff */
[----:B------:R-:W-:Y:S01]  /*30b0*/  @UP1 ULEA UR26, UR14, UR5, 0x3 ;  /* 0x000000050e1a1291 */ /* 0x000fe2000f8e18ff */
[----:B------:R-:W-:Y:S01]  /*30c0*/  LOP3.LUT R8, R8, UR27, RZ, 0x3c, !PT ;  /* 0x0000001b08087c12 */ /* 0x000fe2000f8e3cff */
[----:B------:R-:W-:Y:S02]  /*30d0*/  UIADD3 UR32, UPT, UPT, UR28, 0x6, URZ ;  /* 0x000000061c207890 */ /* 0x000fe4000fffe0ff */
[----:B------:R-:W-:Y:S01]  /*30e0*/  UIADD3 UR6, UPT, UPT, UR6, 0x10, URZ ;  /* 0x0000001006067890 */ /* 0x000fe2000fffe0ff */
[----:B-1----:R-:W-:Y:S01]  /*30f0*/  @P0 SHF.L.U32 R0, R8, 0x1f, RZ ;  /* 0x0000001f08000819 */ /* 0x002fe200000006ff */
[----:B------:R-:W-:Y:S01]  /*3100*/  UIADD3 UR12, UPT, UPT, UR12, -0x1, URZ ;  /* 0xffffffff0c0c7890 */ /* 0x000fe2000fffe0ff */
[----:B------:R-:W-:Y:S02]  /*3110*/  UMOV UR29, 0x40004040 ;  /* 0x40004040001d7882 */ /* 0x000fe40000000000 */
[----:B------:R2:W3:Y:S01]  /*3120*/  @P0 SYNCS.PHASECHK.TRANS64.TRYWAIT P2, [UR26], R0 ;  /* 0x00000000ff0005a7 */ /* 0x0004e2000804111a */
[----:B------:R-:W-:Y:S01]  /*3130*/  ULEA UR26, UR17, UR10, 0x9 ;  /* 0x0000000a111a7291 */ /* 0x000fe2000f8e48ff */
[----:B------:R-:W-:Y:S01]  /*3140*/  UMOV UR27, 0x40004040 ;  /* 0x40004040001b7882 */ /* 0x000fe20000000000 */
[----:B------:R-:W-:Y:S02]  /*3150*/  UMOV UR41, 0x40004040 ;  /* 0x4000404000297882 */ /* 0x000fe40000000000 */
[----:B------:R-:W-:Y:S02]  /*3160*/  UIADD3 UR38, UPT, UPT, UR26, 0x2, URZ ;  /* 0x000000021a267890 */ /* 0x000fe4000fffe0ff */
[----:B------:R-:W-:Y:S02]  /*3170*/  UIADD3 UR34, UPT, UPT, UR26, 0x4, URZ ;  /* 0x000000041a227890 */ /* 0x000fe4000fffe0ff */
[----:B------:R-:W-:Y:S01]  /*3180*/  UIADD3 UR30, UPT, UPT, UR26, 0x6, URZ ;  /* 0x000000061a1e7890 */ /* 0x000fe2000fffe0ff */
[----:B------:R2:W-:Y:S01]  /*3190*/  UTCQMMA gdesc[UR26], gdesc[UR28], tmem[UR8], tmem[UR24], idesc[UR25], UP4 ;  /* 0x00ff181c1a0075ea */ /* 0x0005e2000a000308 */
[----:B------:R-:W-:Y:S01]  /*31a0*/  UPLOP3.LUT UP4, UPT, UPT, UPT, UPT, 0x80, 0x8 ;  /* 0x000000000008789c */ /* 0x000fe20003f8f070 */
[----:B------:R-:W-:Y:S01]  /*31b0*/  UMOV UR39, 0x40004040 ;  /* 0x4000404000277882 */ /* 0x000fe20000000000 */
[----:B------:R-:W-:Y:S01]  /*31c0*/  UMOV UR37, 0x40004040 ;  /* 0x4000404000257882 */ /* 0x000fe20000000000 */
[----:B------:R2:W-:Y:S01]  /*31d0*/  UTCQMMA gdesc[UR38], gdesc[UR40], tmem[UR8], tmem[UR22], idesc[UR23], UPT ;  /* 0x00ff1628260075ea */ /* 0x0005e2000b800308 */
[----:B------:R-:W-:Y:S01]  /*31e0*/  UMOV UR35, 0x40004040 ;  /* 0x4000404000237882 */ /* 0x000fe20000000000 */
[----:B------:R-:W-:Y:S01]  /*31f0*/  UMOV UR33, 0x40004040 ;  /* 0x4000404000217882 */ /* 0x000fe20000000000 */
[----:B------:R-:W-:Y:S01]  /*3200*/  UMOV UR31, 0x40004040 ;  /* 0x40004040001f7882 */ /* 0x000fe20000000000 */
[----:B------:R2:W-:Y:S01]  /*3210*/  UTCQMMA gdesc[UR34], gdesc[UR36], tmem[UR8], tmem[UR20], idesc[UR21], UPT ;  /* 0x00ff1424220075ea */ /* 0x0005e2000b800308 */
[----:B------:R2:W-:Y:S01]  /*3220*/  UTCQMMA gdesc[UR30], gdesc[UR32], tmem[UR8], tmem[UR18], idesc[UR19], UPT ;  /* 0x00ff12201e0075ea */ /* 0x0005e2000b800308 */
[----:B------:R2:W-:Y:S01]  /*3230*/  UTCBAR [UR6], URZ ;  /* 0x000000ff060073e9 */ /* 0x0005e200080000ff */
[----:B------:R-:W-:Y:S01]  /*3240*/  UMOV UR17, UR14 ;  /* 0x0000000e00117c82 */ /* 0x000fe20008000000 */
[----:B------:R-:W-:Y:S05]  /*3250*/  BRA.U UP0, `(.L_x_56) ;  /* 0xfffffffd00507547 */ /* 0x000fea000b83ffff */
.L_x_53:
[----:B------:R-:W-:Y:S01]  /*3260*/  UIADD3 UR15, UPT, UPT, UR15, 0x1, URZ ;  /* 0x000000010f0f7890 */ /* 0x000fe2000fffe0ff */
[C---:B------:R-:W-:Y:S01]  /*3270*/  ISETP.NE.AND P0, PT, R10.reuse, 0x2, PT ;  /* 0x000000020a00780c */ /* 0x040fe20003f05270 */
[----:B------:R-:W-:Y:S02]  /*3280*/  UIADD3 UR7, UPT, UPT, UR7, 0x60, URZ ;  /* 0x0000006007077890 */ /* 0x000fe4000fffe0ff */
[----:B------:R-:W-:Y:S01]  /*3290*/  UISETP.NE.AND UP0, UPT, UR15, 0x4, UPT ;  /* 0x000000040f00788c */ /* 0x000fe2000bf05270 */
[----:B-12---:R-:W-:Y:S02]  /*32a0*/  SEL R0, RZ, 0x1, P0 ;  /* 0x00000001ff007807 */ /* 0x006fe40000000000 */
[----:B------:R-:W-:Y:S01]  /*32b0*/  SEL R10, R10, RZ, P0 ;  /* 0x000000ff0a0a7207 */ /* 0x000fe20000000000 */
[----:B------:R-:W-:Y:S01]  /*32c0*/  USEL UR6, URZ, 0x1, UP0 ;  /* 0x00000001ff067887 */ /* 0x000fe20008000000 */
[----:B------:R-:W-:Y:S01]  /*32d0*/  LOP3.LUT R9, R9, R0, RZ, 0x3c, !PT ;  /* 0x0000000009097212 */ /* 0x000fe200078e3cff */
[----:B------:R-:W-:Y:S01]  /*32e0*/  USEL UR15, UR15, URZ, UP0 ;  /* 0x000000ff0f0f7287 */ /* 0x000fe20008000000 */
[----:B------:R1:W-:Y:S03]  /*32f0*/  UTCBAR [UR7], URZ ;  /* 0x000000ff070073e9 */ /* 0x0003e600080000ff */
[----:B------:R-:W-:Y:S01]  /*3300*/  LOP3.LUT R11, R11, UR6, RZ, 0x3c, !PT ;  /* 0x000000060b0b7c12 */ /* 0x000fe2000f8e3cff */
[----:B------:R-:W-:Y:S07]  /*3310*/  @P1 BRA `(.L_x_57) ;  /* 0xfffffff800881947 */ /* 0x000fee000383ffff */
[----:B------:R-:W2:Y:S01]  /*3320*/  S2UR UR4, SR_CgaCtaId ;  /* 0x00000000000479c3 */ /* 0x000ea20000008800 */
[----:B------:R-:W-:Y:S01]  /*3330*/  ELECT P0, URZ, PT ;  /* 0x0000000000ff782f */ /* 0x000fe20003800000 */
[----:B------:R-:W-:Y:S01]  /*3340*/  IMAD.MOV.U32 R0, RZ, RZ, 0x1 ;  /* 0x00000001ff007424 */ /* 0x000fe200078e00ff */
[----:B------:R-:W-:Y:S01]  /*3350*/  UIADD3 UR5, UPT, UPT, UR5, 0x80, URZ ;  /* 0x0000008005057890 */ /* 0x000fe2000fffe0ff */
[----:B------:R-:W-:Y:S01]  /*3360*/  SHF.L.U32 R3, R11, 0x1f, RZ ;  /* 0x0000001f0b037819 */ /* 0x000fe200000006ff */
[----:B------:R-:W-:-:S03]  /*3370*/  UMOV UR6, 0x40 ;  /* 0x0000004000067882 */ /* 0x000fc60000000000 */
[----:B------:R-:W-:Y:S01]  /*3380*/  UVIRTCOUNT.DEALLOC.SMPOOL 0x80 ;  /* 0x000000800000784c */ /* 0x000fe20000000000 */
[----:B--2---:R-:W-:Y:S02]  /*3390*/  ULEA UR4, UR4, UR6, 0x18 ;  /* 0x0000000604047291 */ /* 0x004fe4000f8ec0ff */
[----:B------:R-:W-:-:S07]  /*33a0*/  ULEA UR6, UR15, UR5, 0x3 ;  /* 0x000000050f067291 */ /* 0x000fce000f8e18ff */
[----:B------:R2:W-:Y:S02]  /*33b0*/  @P0 STS.U8 [UR4+0x1c], R0 ;  /* 0x00001c00ff000988 */ /* 0x0005e40008000004 */
[----:B------:R-:W4:Y:S02]  /*33c0*/  SYNCS.PHASECHK.TRANS64.TRYWAIT P0, [UR6], R3 ;  /* 0x00000003ff0075a7 */ /* 0x000f240008001106 */
[----:B--2-4-:R-:W-:Y:S05]  /*33d0*/  @!P0 BRA `(.L_x_58) ;  /* 0x0000003000148947 */ /* 0x014fea0003800000 */
.L_x_109:
[----:B-1----:R-:W-:-:S04]  /*33e0*/  UIADD3 UR7, UPT, UPT, UR15, 0x1, URZ ;  /* 0x000000010f077890 */ /* 0x002fc8000fffe0ff */
[----:B------:R-:W-:-:S04]  /*33f0*/  UISETP.NE.AND UP0, UPT, UR7, 0x4, UPT ;  /* 0x000000040700788c */ /* 0x000fc8000bf05270 */
[----:B------:R-:W-:Y:S02]  /*3400*/  USEL UR8, URZ, 0x1, UP0 ;  /* 0x00000001ff087887 */ /* 0x000fe40008000000 */
[----:B------:R-:W-:-:S04]  /*3410*/  USEL UR7, UR7, URZ, UP0 ;  /* 0x000000ff07077287 */ /* 0x000fc80008000000 */
[----:B------:R-:W-:Y:S01]  /*3420*/  ULEA UR6, UR7, UR5, 0x3 ;  /* 0x0000000507067291 */ /* 0x000fe2000f8e18ff */
[----:B------:R-:W-:-:S04]  /*3430*/  LOP3.LUT R2, R11, UR8, RZ, 0x3c, !PT ;  /* 0x000000080b027c12 */ /* 0x000fc8000f8e3cff */
[----:B--2---:R-:W-:-:S04]  /*3440*/  SHF.L.U32 R3, R2, 0x1f, RZ ;  /* 0x0000001f02037819 */ /* 0x004fc800000006ff */
[----:B------:R-:W1:Y:S02]  /*3450*/  SYNCS.PHASECHK.TRANS64.TRYWAIT P0, [UR6], R3 ;  /* 0x00000003ff0075a7 */ /* 0x000e640008001106 */
[----:B-1----:R-:W-:Y:S05]  /*3460*/  @!P0 BRA `(.L_x_59) ;  /* 0x0000003000088947 */ /* 0x002fea0003800000 */
.L_x_111:
[----:B------:R-:W-:-:S04]  /*3470*/  UIADD3 UR7, UPT, UPT, UR7, 0x1, URZ ;  /* 0x0000000107077890 */ /* 0x000fc8000fffe0ff */
[----:B------:R-:W-:-:S04]  /*3480*/  UISETP.NE.AND UP0, UPT, UR7, 0x4, UPT ;  /* 0x000000040700788c */ /* 0x000fc8000bf05270 */
[----:B------:R-:W-:Y:S02]  /*3490*/  USEL UR8, URZ, 0x1, UP0 ;  /* 0x00000001ff087887 */ /* 0x000fe40008000000 */
[----:B------:R-:W-:-:S04]  /*34a0*/  USEL UR7, UR7, URZ, UP0 ;  /* 0x000000ff07077287 */ /* 0x000fc80008000000 */
[----:B------:R-:W-:Y:S01]  /*34b0*/  ULEA UR6, UR7, UR5, 0x3 ;  /* 0x0000000507067291 */ /* 0x000fe2000f8e18ff */
[----:B------:R-:W-:-:S04]  /*34c0*/  LOP3.LUT R2, R2, UR8, RZ, 0x3c, !PT ;  /* 0x0000000802027c12 */ /* 0x000fc8000f8e3cff */
[----:B-1----:R-:W-:-:S04]  /*34d0*/  SHF.L.U32 R3, R2, 0x1f, RZ ;  /* 0x0000001f02037819 */ /* 0x002fc800000006ff */
[----:B------:R-:W1:Y:S02]  /*34e0*/  SYNCS.PHASECHK.TRANS64.TRYWAIT P0, [UR6], R3 ;  /* 0x00000003ff0075a7 */ /* 0x000e640008001106 */
[----:B-1----:R-:W-:Y:S05]  /*34f0*/  @!P0 BRA `(.L_x_60) ;  /* 0x0000002c00fc8947 */ /* 0x002fea0003800000 */
.L_x_113:
[----:B------:R-:W-:-:S04]  /*3500*/  UIADD3 UR7, UPT, UPT, UR7, 0x1, URZ ;  /* 0x0000000107077890 */ /* 0x000fc8000fffe0ff */
[----:B------:R-:W-:-:S04]  /*3510*/  UISETP.NE.AND UP0, UPT, UR7, 0x4, UPT ;  /* 0x000000040700788c */ /* 0x000fc8000bf05270 */
[----:B------:R-:W-:Y:S02]  /*3520*/  USEL UR6, URZ, 0x1, UP0 ;  /* 0x00000001ff067887 */ /* 0x000fe40008000000 */
[----:B------:R-:W-:-:S04]  /*3530*/  USEL UR7, UR7, URZ, UP0 ;  /* 0x000000ff07077287 */ /* 0x000fc80008000000 */
[----:B------:R-:W-:Y:S01]  /*3540*/  ULEA UR7, UR7, UR5, 0x3 ;  /* 0x0000000507077291 */ /* 0x000fe2000f8e18ff */
[----:B-1----:R-:W-:-:S04]  /*3550*/  LOP3.LUT R3, R2, UR6, RZ, 0x3c, !PT ;  /* 0x0000000602037c12 */ /* 0x002fc8000f8e3cff */
[----:B------:R-:W-:-:S04]  /*3560*/  SHF.L.U32 R3, R3, 0x1f, RZ ;  /* 0x0000001f03037819 */ /* 0x000fc800000006ff */
[----:B------:R-:W1:Y:S02]  /*3570*/  SYNCS.PHASECHK.TRANS64.TRYWAIT P0, [UR7], R3 ;  /* 0x00000003ff0075a7 */ /* 0x000e640008001107 */
[----:B-1----:R-:W-:Y:S05]  /*3580*/  @!P0 BRA `(.L_x_61) ;  /* 0x0000002c00f08947 */ /* 0x002fea0003800000 */
.L_x_115:
[----:B------:R-:W-:Y:S01]  /*3590*/  NOP ;  /* 0x0000000000007918 */ /* 0x000fe20000000000 */
[----:B-1----:R-:W1:Y:S01]  /*35a0*/  LDS R0, [UR4+0x14] ;  /* 0x00001404ff007984 */ /* 0x002e620008000800 */
[----:B------:R-:W-:Y:S01]  /*35b0*/  ULOP3.LUT UR6, UR16, 0xffff, URZ, 0xc0, !UPT ;  /* 0x0000ffff10067892 */ /* 0x000fe2000f8ec0ff */
[----:B------:R-:W-:Y:S01]  /*35c0*/  UMOV UR8, 0xffff ;  /* 0x0000ffff00087882 */ /* 0x000fe20000000000 */
[----:B------:R-:W-:Y:S02]  /*35d0*/  UMOV UR5, 0x1 ;  /* 0x0000000100057882 */ /* 0x000fe40000000000 */
[----:B------:R-:W-:-:S04]  /*35e0*/  USHF.R.U32.HI UR6, URZ, 0x5, UR6 ;  /* 0x00000005ff067899 */ /* 0x000fc80008011606 */
[----:B------:R-:W-:Y:S02]  /*35f0*/  USHF.L.U32 UR8, UR8, UR6, URZ ;  /* 0x0000000608087299 */ /* 0x000fe400080006ff */
[----:B------:R-:W-:-:S04]  /*3600*/  USHF.L.U32 UR5, UR5, UR6, URZ ;  /* 0x0000000605057299 */ /* 0x000fc800080006ff */
[----:B-1----:R-:W-:-:S04]  /*3610*/  LOP3.LUT R0, R0, UR8, RZ, 0xc0, !PT ;  /* 0x0000000800007c12 */ /* 0x002fc8000f8ec0ff */
[----:B------:R-:W-:-:S13]  /*3620*/  ISETP.NE.AND P0, PT, R0, UR8, PT ;  /* 0x0000000800007c0c */ /* 0x000fda000bf05270 */
[----:B------:R-:W-:Y:S05]  /*3630*/  @P0 BRA `(.L_x_62) ;  /* 0x0000000000580947 */ /* 0x000fea0003800000 */
[----:B------:R-:W1:Y:S02]  /*3640*/  LDS R0, [UR4+0x18] ;  /* 0x00001804ff007984 */ /* 0x000e640008000800 */
[----:B-1----:R-:W-:-:S04]  /*3650*/  LOP3.LUT R0, R0, UR5, RZ, 0xc0, !PT ;  /* 0x0000000500007c12 */ /* 0x002fc8000f8ec0ff */
[----:B------:R-:W-:-:S13]  /*3660*/  ISETP.NE.AND P0, PT, R0, UR5, PT ;  /* 0x0000000500007c0c */ /* 0x000fda000bf05270 */
[----:B------:R-:W-:Y:S05]  /*3670*/  @P0 BRA `(.L_x_63) ;  /* 0x00000000003c0947 */ /* 0x000fea0003800000 */
[----:B------:R-:W1:Y:S01]  /*3680*/  S2R R2, SR_LANEID ;  /* 0x0000000000027919 */ /* 0x000e620000000000 */
[----:B------:R-:W-:Y:S01]  /*3690*/  ULOP3.LUT UR8, URZ, UR8, URZ, 0x33, !UPT ;  /* 0x00000008ff087292 */ /* 0x000fe2000f8e33ff */
[----:B------:R-:W-:Y:S01]  /*36a0*/  LOP3.LUT R4, RZ, UR5, RZ, 0x33, !PT ;  /* 0x00000005ff047c12 */ /* 0x000fe2000f8e33ff */
[----:B------:R-:W-:Y:S02]  /*36b0*/  VOTEU.ANY UR7, UPT, PT ;  /* 0x0000000000077886 */ /* 0x000fe400038e0100 */
[----:B------:R-:W-:Y:S01]  /*36c0*/  UFLO.U32 UR7, UR7 ;  /* 0x00000007000772bd */ /* 0x000fe200080e0000 */
[----:B------:R-:W2:Y:S01]  /*36d0*/  REDUX UR5, R4 ;  /* 0x00000000040573c4 */ /* 0x000ea20000000000 */
[----:B------:R-:W-:-:S06]  /*36e0*/  IMAD.U32 R0, RZ, RZ, UR8 ;  /* 0x00000008ff007e24 */ /* 0x000fcc000f8e00ff */
[----:B------:R4:W-:Y:S01]  /*36f0*/  UTCATOMSWS.AND URZ, UR8 ;  /* 0x0000000800ff79e3 */ /* 0x0009e20008000000 */
[----:B------:R-:W3:Y:S01]  /*3700*/  REDUX UR6, R0 ;  /* 0x00000000000673c4 */ /* 0x000ee20000000000 */
[----:B-1----:R-:W-:Y:S01]  /*3710*/  ISETP.EQ.U32.AND P0, PT, R2, UR7, PT ;  /* 0x0000000702007c0c */ /* 0x002fe2000bf02070 */
[----:B--2---:R-:W-:Y:S01]  /*3720*/  IMAD.U32 R2, RZ, RZ, UR5 ;  /* 0x00000005ff027e24 */ /* 0x004fe2000f8e00ff */
[----:B---3--:R-:W-:-:S11]  /*3730*/  MOV R3, UR6 ;  /* 0x0000000600037c02 */ /* 0x008fd60008000f00 */
[----:B------:R4:W-:Y:S04]  /*3740*/  @P0 ATOMS.AND RZ, [UR4+0x14], R3 ;  /* 0x00001403ffff098c */ /* 0x0009e8000a800004 */
[----:B------:R4:W-:Y:S01]  /*3750*/  @P0 ATOMS.AND RZ, [UR4+0x18], R2 ;  /* 0x00001802ffff098c */ /* 0x0009e2000a800004 */
[----:B------:R-:W-:Y:S05]  /*3760*/  BRA `(.L_x_64) ;  /* 0x0000000000147947 */ /* 0x000fea0003800000 */
.L_x_63:
[----:B------:R-:W-:Y:S02]  /*3770*/  MOV R2, 0x3790 ;  /* 0x0000379000027802 */ /* 0x000fe40000000f00 */
[----:B---3-5:R-:W-:Y:S05]  /*3780*/  CALL.REL.NOINC `($__internal_0_$__cuda_sm10x_tcgen05_guardrail_trap_col_being_dealloced_not_returned_by_alloc) ;  /* 0x00000030000c7944 */ /* 0x028fea0003c00000 */
[----:B------:R-:W-:Y:S05]  /*3790*/  BRA `(.L_x_64) ;  /* 0x0000000000087947 */ /* 0x000fea0003800000 */
.L_x_62:
[----:B------:R-:W-:Y:S02]  /*37a0*/  MOV R2, 0x37c0 ;  /* 0x000037c000027802 */ /* 0x000fe40000000f00 */
[----:B---3-5:R-:W-:Y:S05]  /*37b0*/  CALL.REL.NOINC `($__internal_2_$__cuda_sm10x_tcgen05_guardrail_trap_unallocated_columns_being_dealloced) ;  /* 0x0000003000187944 */ /* 0x028fea0003c00000 */
.L_x_64:
[----:B------:R-:W-:Y:S01]  /*37c0*/  NOP ;  /* 0x0000000000007918 */ /* 0x000fe20000000000 */
[----:B----4-:R-:W-:Y:S05]  /*37d0*/  EXIT ;  /* 0x000000000000794d */ /* 0x010fea0003800000 */
.L_x_46:
[----:B------:R-:W-:-:S09]  /*37e0*/  UISETP.NE.OR UP2, UPT, UR8, 0x3, !UP2 ;  /* 0x000000030800788c */ /* 0x000fd2000d745670 */
[----:B------:R-:W-:Y:S05]  /*37f0*/  BRA.U UP2, `(.L_x_65) ;  /* 0x0000000902c87547 */ /* 0x000fea000b800000 */
[----:B------:R-:W1:Y:S01]  /*3800*/  LDCU.64 UR6, c[0x0][0x888] ;  /* 0x00011100ff0677ac */ /* 0x000e620008000a00 */
[----:B------:R-:W2:Y:S01]  /*3810*/  LDC R0, c[0x0][0xb30] ;  /* 0x0002cc00ff007b82 */ /* 0x000ea20000000800 */
[----:B------:R-:W-:Y:S01]  /*3820*/  IMAD.MOV.U32 R30, RZ, RZ, 0x1 ;  /* 0x00000001ff1e7424 */ /* 0x000fe200078e00ff */
[----:B------:R-:W-:Y:S01]  /*3830*/  CS2R R28, SRZ ;  /* 0x00000000001c7805 */ /* 0x000fe2000001ff00 */
[----:B------:R-:W4:Y:S01]  /*3840*/  LDCU.64 UR4, c[0x0][0x890] ;  /* 0x00011200ff0477ac */ /* 0x000f220008000a00 */
[----:B------:R-:W-:Y:S01]  /*3850*/  IMAD.MOV.U32 R25, RZ, RZ, 0x1000 ;  /* 0x00001000ff197424 */ /* 0x000fe200078e00ff */
[----:B------:R-:W-:-:S03]  /*3860*/  UMOV UR8, 0x400 ;  /* 0x0000040000087882 */ /* 0x000fc60000000000 */
[----:B------:R-:W3:Y:S01]  /*3870*/  LDC R19, c[0x0][0x370] ;  /* 0x0000dc00ff137b82 */ /* 0x000ee20000000800 */
[----:B------:R-:W-:-:S07]  /*3880*/  UPLOP3.LUT UP1, UPT, UPT, UPT, UPT, 0x40, 0x4 ;  /* 0x000000000004789c */ /* 0x000fce0003f2e870 */
[----:B------:R-:W3:Y:S01]  /*3890*/  LDC R2, c[0x0][0xb0c] ;  /* 0x0002c300ff027b82 */ /* 0x000ee20000000800 */
[----:B-1----:R-:W-:Y:S02]  /*38a0*/  UISETP.NE.U32.AND UP2, UPT, UR6, URZ, UPT ;  /* 0x000000ff0600728c */ /* 0x002fe4000bf45070 */
[----:B------:R-:W-:Y:S02]  /*38b0*/  ULEA UR6, UR37, UR8, 0x18 ;  /* 0x0000000825067291 */ /* 0x000fe4000f8ec0ff */
[----:B------:R-:W-:Y:S02]  /*38c0*/  UISETP.NE.AND.EX UP2, UPT, UR7, URZ, UPT, UP2 ;  /* 0x000000ff0700728c */ /* 0x000fe4000bf45320 */
[----:B------:R-:W-:Y:S01]  /*38d0*/  UIADD3 UR7, UPT, UPT, UR6, 0x20, URZ ;  /* 0x0000002006077890 */ /* 0x000fe2000fffe0ff */
[----:B------:R-:W1:Y:S01]  /*38e0*/  LDC R18, c[0x0][0xb20] ;  /* 0x0002c800ff127b82 */ /* 0x000e620000000800 */
[----:B----4-:R-:W-:Y:S01]  /*38f0*/  UISETP.NE.U32.AND UP3, UPT, UR4, URZ, UPT ;  /* 0x000000ff0400728c */ /* 0x010fe2000bf65070 */
[----:B--2---:R-:W-:Y:S01]  /*3900*/  ISETP.NE.AND P1, PT, R0, 0x1, PT ;  /* 0x000000010000780c */ /* 0x004fe20003f25270 */
[----:B------:R-:W-:-:S02]  /*3910*/  UPRMT UR37, UR37, 0x654, UR7 ;  /* 0x0000065425257896 */ /* 0x000fc40008000007 */
[----:B------:R-:W-:-:S03]  /*3920*/  UISETP.NE.AND.EX UP3, UPT, UR5, URZ, UPT, UP3 ;  /* 0x000000ff0500728c */ /* 0x000fc6000bf65330 */
[----:B------:R-:W2:Y:S08]  /*3930*/  LDC.64 R32, c[0x0][0x348] ;  /* 0x0000d200ff207b82 */ /* 0x000eb00000000a00 */
[----:B------:R-:W4:Y:S08]  /*3940*/  LDC.64 R16, c[0x0][0xb10] ;  /* 0x0002c400ff107b82 */ /* 0x000f300000000a00 */
[----:B------:R-:W1:Y:S08]  /*3950*/  LDC.64 R6, c[0x0][0xb18] ;  /* 0x0002c600ff067b82 */ /* 0x000e700000000a00 */
[----:B------:R-:W1:Y:S08]  /*3960*/  LDC.64 R4, c[0x0][0xb28] ;  /* 0x0002ca00ff047b82 */ /* 0x000e700000000a00 */
[----:B---3--:R-:W1:Y:S02]  /*3970*/  LDC R24, c[0x0][0x374] ;  /* 0x0000dd00ff187b82 */ /* 0x008e640000000800 */
.L_x_73:
[C---:B------:R-:W-:Y:S02]  /*3980*/  LEA R0, R29.reuse, UR6, 0x3 ;  /* 0x000000061d007c11 */ /* 0x040fe4000f8e18ff */
[----:B------:R-:W-:Y:S02]  /*3990*/  SHF.L.U32 R3, R28, 0x1f, RZ ;  /* 0x0000001f1c037819 */ /* 0x000fe400000006ff */
[----:B------:R-:W-:Y:S02]  /*39a0*/  LEA R20, R29, UR6, 0x4 ;  /* 0x000000061d147c11 */ /* 0x000fe4000f8e20ff */
[----:B---3--:R-:W3:Y:S02]  /*39b0*/  SYNCS.PHASECHK.TRANS64.TRYWAIT P0, [R0+URZ+0x40], R3 ;  /* 0x00004003000075a7 */ /* 0x008ee400080011ff */
[----:B---3--:R-:W-:Y:S05]  /*39c0*/  @!P0 BRA `(.L_x_66) ;  /* 0x0000002800f88947 */ /* 0x008fea0003800000 */
.L_x_116:
[----:B------:R-:W-:Y:S01]  /*39d0*/  ISETP.GE.AND P0, PT, R40, 0x1, PT ;  /* 0x000000012800780c */ /* 0x000fe20003f06270 */
[----:B------:R-:W1:Y:S01]  /*39e0*/  LDS.128 R20, [R20+0xd0] ;  /* 0x0000d00014147984 */ /* 0x000e620000000c00 */
[----:B------:R-:W-:Y:S01]  /*39f0*/  ISETP.NE.U32.AND P4, PT, RZ, UR4, PT ;  /* 0x00000004ff007c0c */ /* 0x000fe2000bf85070 */
[----:B---3--:R-:W-:Y:S01]  /*3a00*/  VIADD R0, R0, 0x50 ;  /* 0x0000005000007836 */ /* 0x008fe20000000000 */
[----:B------:R-:W-:Y:S02]  /*3a10*/  SHF.L.U32 R26, R30, 0x1f, RZ ;  /* 0x0000001f1e1a7819 */ /* 0x000fe400000006ff */
[----:B------:R-:W-:Y:S02]  /*3a20*/  ISETP.NE.AND.EX P4, PT, RZ, UR5, PT, P4 ;  /* 0x00000005ff007c0c */ /* 0x000fe4000bf85340 */
[----:B------:R-:W-:Y:S01]  /*3a30*/  PRMT R0, RZ, 0x654, R0 ;  /* 0x00000654ff007816 */ /* 0x000fe20000000000 */
[----:B------:R-:W-:Y:S01]  /*3a40*/  @!PT LDS RZ, [RZ] ;  /* 0x00000000fffff984 */ /* 0x000fe20000000800 */
[----:B------:R-:W-:Y:S01]  /*3a50*/  @!PT LDS RZ, [RZ] ;  /* 0x00000000fffff984 */ /* 0x000fe20000000800 */
[----:B------:R-:W-:Y:S01]  /*3a60*/  @!PT LDS RZ, [RZ] ;  /* 0x00000000fffff984 */ /* 0x000fe20000000800 */
[----:B------:R-:W-:Y:S01]  /*3a70*/  @!PT LDS RZ, [RZ] ;  /* 0x00000000fffff984 */ /* 0x000fe20000000800 */
[----:B------:R3:W-:Y:S06]  /*3a80*/  MEMBAR.ALL.CTA ;  /* 0x0000000000007992 */ /* 0x0007ec0000008000 */
[----:B---3--:R-:W3:Y:S02]  /*3a90*/  FENCE.VIEW.ASYNC.S ;  /* 0x00000000000073c6 */ /* 0x008ee40000000000 */
[----:B---3--:R3:W-:Y:S01]  /*3aa0*/  SYNCS.ARRIVE.TRANS64.RED.A1T0 RZ, [R0+URZ], RZ ;  /* 0x000000ff00ff79a7 */ /* 0x0087e200081004ff */
[----:B-1----:R-:W-:Y:S11]  /*3ab0*/  LOP3.LUT P3, RZ, R22, 0x1, RZ, 0xc0, !PT ;  /* 0x0000000116ff7812 */ /* 0x002ff6000786c0ff */
[----:B------:R-:W-:Y:S02]  /*3ac0*/  @!UPT UIADD3 URZ, UPT, UPT, URZ, URZ, URZ ;  /* 0x000000fffffff290 */ /* 0x000fe4000fffe0ff */
[----:B------:R-:W-:Y:S02]  /*3ad0*/  @P3 MOV R13, R20 ;  /* 0x00000014000d3202 */ /* 0x000fe40000000f00 */
[----:B------:R-:W-:Y:S01]  /*3ae0*/  @P3 LOP3.LUT R8, R21, 0xffff, RZ, 0xc0, !PT ;  /* 0x0000ffff15083812 */ /* 0x000fe200078ec0ff */
[----:B---3--:R-:W-:Y:S06]  /*3af0*/  @!P0 BRA `(.L_x_67) ;  /* 0x0000000000a48947 */ /* 0x008fec0003800000 */
[----:B------:R-:W-:Y:S01]  /*3b00*/  IMAD.HI.U32 R31, R24, R7, RZ ;  /* 0x00000007181f7227 */ /* 0x000fe200078e00ff */
[----:B------:R-:W-:Y:S02]  /*3b10*/  ISETP.NE.AND P0, PT, R6, 0x1, PT ;  /* 0x000000010600780c */ /* 0x000fe40003f05270 */
[----:B------:R-:W-:Y:S01]  /*3b20*/  ISETP.NE.AND P2, PT, R40, 0x1, PT ;  /* 0x000000012800780c */ /* 0x000fe20003f45270 */
[----:B----4-:R-:W-:Y:S01]  /*3b30*/  IMAD.HI.U32 R34, R19, R16, RZ ;  /* 0x0000001013227227 */ /* 0x010fe200078e00ff */
[----:B------:R-:W-:Y:S02]  /*3b40*/  SHF.R.U32.HI R31, RZ, R18, R31 ;  /* 0x00000012ff1f7219 */ /* 0x000fe4000001161f */
[----:B------:R-:W-:Y:S01]  /*3b50*/  ISETP.NE.AND P5, PT, R2, 0x1, PT ;  /* 0x000000010200780c */ /* 0x000fe20003fa5270 */
[----:B------:R-:W-:Y:S01]  /*3b60*/  IMAD.HI.U32 R36, R13, R16, RZ ;  /* 0x000000100d247227 */ /* 0x000fe200078e00ff */
[----:B------:R-:W-:Y:S02]  /*3b70*/  SHF.R.U32.HI R34, RZ, R17, R34 ;  /* 0x00000011ff227219 */ /* 0x000fe40000011622 */
[----:B------:R-:W-:Y:S01]  /*3b80*/  SEL R3, R24, R31, !P0 ;  /* 0x0000001f18037207 */ /* 0x000fe20004000000 */
[C---:B------:R-:W-:Y:S01]  /*3b90*/  IMAD.HI.U32 R31, R8.reuse, R7, RZ ;  /* 0x00000007081f7227 */ /* 0x040fe200078e00ff */
[----:B------:R-:W-:Y:S02]  /*3ba0*/  SEL R11, R19, R34, !P5 ;  /* 0x00000022130b7207 */ /* 0x000fe40006800000 */
[----:B------:R-:W-:Y:S01]  /*3bb0*/  SHF.R.U32.HI R36, RZ, R17, R36 ;  /* 0x00000011ff247219 */ /* 0x000fe20000011624 */
[----:B------:R-:W-:Y:S01]  /*3bc0*/  IMAD.HI.U32 R38, R3, R4, RZ ;  /* 0x0000000403267227 */ /* 0x000fe200078e00ff */
[----:B------:R-:W-:Y:S03]  /*3bd0*/  SHF.R.U32.HI R31, RZ, R18, R31 ;  /* 0x00000012ff1f7219 */ /* 0x000fe6000001161f */
[----:B------:R-:W-:Y:S01]  /*3be0*/  IMAD.HI.U32 R34, R11, R4, RZ ;  /* 0x000000040b227227 */ /* 0x000fe200078e00ff */
[----:B------:R-:W-:Y:S02]  /*3bf0*/  @P2 SHF.R.U32.HI R3, RZ, R5, R38 ;  /* 0x00000005ff032219 */ /* 0x000fe40000011626 */
[----:B------:R-:W-:Y:S02]  /*3c00*/  SEL R9, R8, R31, !P0 ;  /* 0x0000001f08097207 */ /* 0x000fe40004000000 */
[----:B------:R-:W-:Y:S01]  /*3c10*/  @P2 SHF.R.U32.HI R11, RZ, R5, R34 ;  /* 0x00000005ff0b2219 */ /* 0x000fe20000011622 */
[C---:B------:R-:W-:Y:S01]  /*3c20*/  IMAD R10, R40.reuse, R3, RZ ;  /* 0x00000003280a7224 */ /* 0x040fe200078e02ff */
[----:B------:R-:W-:Y:S01]  /*3c30*/  SEL R3, R13, R36, !P5 ;  /* 0x000000240d037207 */ /* 0x000fe20006800000 */
[C---:B------:R-:W-:Y:S03]  /*3c40*/  IMAD.HI.U32 R14, R9.reuse, R4, RZ ;  /* 0x00000004090e7227 */ /* 0x040fe600078e00ff */
[----:B------:R-:W-:Y:S01]  /*3c50*/  ISETP.GE.AND P0, PT, R9, R10, PT ;  /* 0x0000000a0900720c */ /* 0x000fe20003f06270 */
[C---:B------:R-:W-:Y:S01]  /*3c60*/  IMAD R12, R40.reuse, R11, RZ ;  /* 0x0000000b280c7224 */ /* 0x040fe200078e02ff */
[-C--:B------:R-:W-:Y:S04]  /*3c70*/  SHF.R.U32.HI R14, RZ, R5.reuse, R14 ;  /* 0x00000005ff0e7219 */ /* 0x080fe8000001160e */
[----:B------:R-:W-:Y:S02]  /*3c80*/  ISETP.GE.OR P0, PT, R3, R12, P0 ;  /* 0x0000000c0300720c */ /* 0x000fe40000706670 */
[----:B------:R-:W-:Y:S05]  /*3c90*/  SEL R15, R9, R14, !P2 ;  /* 0x0000000e090f7207 */ /* 0x000fea0005000000 */
[----:B------:R-:W-:Y:S04]  /*3ca0*/  IMAD.MOV R14, RZ, RZ, -R15 ;  /* 0x000000ffff0e7224 */ /* 0x000fe800078e0a0f */
[----:B------:R-:W-:Y:S02]  /*3cb0*/  IMAD R14, R40, R14, R9 ;  /* 0x0000000e280e7224 */ /* 0x000fe400078e0209 */
[C---:B------:R-:W-:Y:S05]  /*3cc0*/  @!P0 IMAD.HI.U32 R10, R3.reuse, R4, RZ ;  /* 0x00000004030a8227 */ /* 0x040fea00078e00ff */
[----:B------:R-:W-:Y:S04]  /*3cd0*/  @!P0 SHF.R.U32.HI R10, RZ, R5, R10 ;  /* 0x00000005ff0a8219 */ /* 0x000fe8000001160a */
[----:B------:R-:W-:Y:S01]  /*3ce0*/  @!P0 SEL R0, R3, R10, !P2 ;  /* 0x0000000a03008207 */ /* 0x000fe20005000000 */
[----:B------:R-:W-:Y:S03]  /*3cf0*/  IMAD.MOV R10, RZ, RZ, -R3 ;  /* 0x000000ffff0a7224 */ /* 0x000fe600078e0a03 */
[----:B------:R-:W-:Y:S01]  /*3d00*/  @!P0 IADD3 R15, PT, PT, R15, -R0, RZ ;  /* 0x800000000f0f8210 */ /* 0x000fe20007ffe0ff */
[----:B------:R-:W-:Y:S01]  /*3d10*/  @!P0 IMAD R0, R11, R14, R0 ;  /* 0x0000000e0b008224 */ /* 0x000fe200078e0200 */
[----:B------:R-:W-:Y:S01]  /*3d20*/  IADD3 R11, PT, PT, -R9, RZ, RZ ;  /* 0x000000ff090b7210 */ /* 0x000fe20007ffe1ff */
[----:B------:R-:W-:Y:S02]  /*3d30*/  IMAD R13, R2, R10, R13 ;  /* 0x0000000a020d7224 */ /* 0x000fe400078e020d */
[----:B------:R-:W-:Y:S02]  /*3d40*/  @!P0 IMAD R9, R15, R40, R3 ;  /* 0x000000280f098224 */ /* 0x000fe400078e0203 */
[----:B------:R-:W-:Y:S02]  /*3d50*/  @!P0 IMAD.MOV.U32 R3, RZ, RZ, R0 ;  /* 0x000000ffff038224 */ /* 0x000fe400078e0000 */
[----:B------:R-:W-:Y:S02]  /*3d60*/  IMAD R8, R6, R11, R8 ;  /* 0x0000000b06087224 */ /* 0x000fe400078e0208 */
[----:B------:R-:W-:Y:S02]  /*3d70*/  IMAD R13, R3, R2, R13 ;  /* 0x00000002030d7224 */ /* 0x000fe400078e020d */
[----:B------:R-:W-:Y:S02]  /*3d80*/  IMAD R8, R9, R6, R8 ;  /* 0x0000000609087224 */ /* 0x000fe400078e0208 */
.L_x_67:
[----:B------:R-:W-:Y:S05]  /*3d90*/  BRA.U UP1, `(.L_x_68) ;  /* 0x0000000101107547 */ /* 0x000fea000b800000 */
[----:B------:R-:W-:Y:S04]  /*3da0*/  MOV R0, UR13 ;  /* 0x0000000d00007c02 */ /* 0x000fe80008000f00 */
[----:B------:R-:W-:Y:S04]  /*3db0*/  SHF.L.U32 R3, R0, 0x1f, RZ ;  /* 0x0000001f00037819 */ /* 0x000fe800000006ff */
[----:B------:R-:W1:Y:S02]  /*3dc0*/  SYNCS.PHASECHK.TRANS64.TRYWAIT P0, [UR6+0x38], R3 ;  /* 0x00003803ff0075a7 */ /* 0x000e640008001106 */
[----:B-1----:R-:W-:Y:S05]  /*3dd0*/  @!P0 BRA `(.L_x_69) ;  /* 0x0000002800088947 */ /* 0x002fea0003800000 */
.L_x_68:
[----:B------:R-:W-:Y:S05]  /*3de0*/  BRA.U !UP3, `(.L_x_70) ;  /* 0x000000010b347547 */ /* 0x000fea000b800000 */
[----:B------:R-:W-:Y:S01]  /*3df0*/  UPLOP3.LUT UP0, UPT, UPT, UPT, UP2, 0x80, 0x8 ;  /* 0x000000000008789c */ /* 0x000fe20003f0f020 */
[----:B-1----:R-:W-:Y:S02]  /*3e00*/  HFMA2 R0, -RZ, RZ, 0, 5.9604644775390625e-08 ;  /* 0x00000001ff007431 */ /* 0x002fe400000001ff */
[----:B------:R-:W-:Y:S03]  /*3e10*/  IMAD.MOV.U32 R96, RZ, RZ, 0x1 ;  /* 0x00000001ff607424 */ /* 0x000fe600078e00ff */
[----:B------:R-:W-:Y:S05]  /*3e20*/  PLOP3.LUT P0, PT, PT, PT, UP0, 0x80, 0x8 ;  /* 0x000000000008781c */ /* 0x000fea0003f0f008 */
[----:B------:R-:W1:Y:S01]  /*3e30*/  @UP0 LDCU.64 UR8, c[0x0][0x888] ;  /* 0x00011100ff0807ac */ /* 0x000e620008000a00 */
[----:B------:R-:W-:Y:S07]  /*3e40*/  @UP0 UIMAD UR7, UR36, UR4, URZ ;  /* 0x00000004240702a4 */ /* 0x000fee000f8e02ff */
[----:B------:R-:W-:Y:S01]  /*3e50*/  @!P0 PRMT R96, R0, 0x7610, R96 ;  /* 0x0000761000608816 */ /* 0x000fe20000000060 */
[----:B-1----:R-:W-:Y:S03]  /*3e60*/  @UP0 UIMAD.WIDE UR8, UR7, 0x4, UR8 ;  /* 0x00000004070808a5 */ /* 0x002fe6000f8e0208 */
[----:B------:R-:W1:Y:S03]  /*3e70*/  @!UP0 LDCU UR7, c[0x0][0x880] ;  /* 0x00011000ff0787ac */ /* 0x000e660008000800 */
[----:B------:R-:W-:Y:S01]  /*3e80*/  IMAD.U32 R10, RZ, RZ, UR8 ;  /* 0x00000008ff0a7e24 */ /* 0x000fe2000f8e00ff */
[----:B------:R-:W-:Y:S05]  /*3e90*/  MOV R11, UR9 ;  /* 0x00000009000b7c02 */ /* 0x000fea0008000f00 */
[----:B-----5:R3:W5:Y:S02]  /*3ea0*/  @P0 LDG.E R49, desc[UR40][R10.64] ;  /* 0x000000280a310981 */ /* 0x020764000c1e1900 */
[----:B-1-3--:R-:W-:Y:S07]  /*3eb0*/  @!P0 IMAD.U32 R49, RZ, RZ, UR7 ;  /* 0x00000007ff318e24 */ /* 0x00afee000f8e00ff */
.L_x_70:
[----:B-----5:R-:W-:Y:S01]  /*3ec0*/  @!P4 FSETP.EQ.AND P5, PT, R49, RZ, PT ;  /* 0x000000ff3100c20b */ /* 0x020fe20003fa2000 */
[----:B------:R-:W-:Y:S01]  /*3ed0*/  @!UPT UIADD3 URZ, UPT, UPT, URZ, URZ, URZ ;  /* 0x000000fffffff290 */ /* 0x000fe2000fffe0ff */
[----:B------:R-:W-:Y:S11]  /*3ee0*/  @!P4 BRA `(.L_x_71) ;  /* 0x000000000014c947 */ /* 0x000ff60003800000 */
[----:B------:R-:W-:Y:S02]  /*3ef0*/  LOP3.LUT P0, RZ, R96, 0xff, RZ, 0xc0, !PT ;  /* 0x000000ff60ff7812 */ /* 0x000fe4000780c0ff */
[----:B------:R-:W-:Y:S04]  /*3f00*/  PLOP3.LUT P5, PT, PT, PT, UP0, 0x80, 0x8 ;  /* 0x000000000008781c */ /* 0x000fe80003faf008 */
[----:B------:R-:W-:Y:S07]  /*3f10*/  PLOP3.LUT P5, PT, P5, PT, PT, 0x8, 0x80 ;  /* 0x000000000080781c */ /* 0x000fee0002fae170 */
[----:B------:R-:W-:Y:S11]  /*3f20*/  @P0 FSETP.EQ.AND P5, PT, R49, RZ, PT ;  /* 0x000000ff3100020b */ /* 0x000ff60003fa2000 */
[----:B------:R-:W-:Y:S02]  /*3f30*/  @!UPT UIADD3 URZ, UPT, UPT, URZ, URZ, URZ ;  /* 0x000000fffffff290 */ /* 0x000fe4000fffe0ff */
.L_x_71:
[----:B------:R-:W3:Y:S01]  /*3f40*/  SYNCS.PHASECHK.TRANS64.TRYWAIT P4, [UR6+0x28], R26 ;  /* 0x0000281aff0075a7 */ /* 0x000ee20008081106 */
[----:B------:R-:W-:Y:S01]  /*3f50*/  @P3 SHF.R.U32.HI R27, RZ, 0x10, R21 ;  /* 0x00000010ff1b3819 */ /* 0x000fe20000011615 */
[----:B------:R-:W-:Y:S01]  /*3f60*/  VIADD R29, R29, 0x1 ;  /* 0x000000011d1d7836 */ /* 0x000fe20000000000 */
[----:B------:R-:W5:Y:S08]  /*3f70*/  LDC.64 R14, c[0x0][0xb10] ;  /* 0x0002c400ff0e7b82 */ /* 0x000f700000000a00 */
[----:B------:R-:W2:Y:S08]  /*3f80*/  LDC.64 R10, c[0x0][0xb18] ;  /* 0x0002c600ff0a7b82 */ /* 0x000eb00000000a00 */
[----:B-1----:R-:W1:Y:S08]  /*3f90*/  @!P1 LDC R0, c[0x0][0xb20] ;  /* 0x0002c800ff009b82 */ /* 0x002e700000000800 */
[----:B------:R-:W4:Y:S01]  /*3fa0*/  @!P1 LDC R3, c[0x0][0xb0c] ;  /* 0x0002c300ff039b82 */ /* 0x000f220000000800 */
[----:B-----5:R-:W-:Y:S05]  /*3fb0*/  @!P1 IMAD.HI.U32 R14, R13, R14, RZ ;  /* 0x0000000e0d0e9227 */ /* 0x020fea00078e00ff */
[----:B------:R-:W-:Y:S01]  /*3fc0*/  @!P1 SHF.R.U32.HI R14, RZ, R15, R14 ;  /* 0x0000000fff0e9219 */ /* 0x000fe2000001160e */
[----:B--2---:R-:W-:Y:S01]  /*3fd0*/  @!P1 IMAD.HI.U32 R11, R8, R11, RZ ;  /* 0x0000000b080b9227 */ /* 0x004fe200078e00ff */
[----:B------:R-:W-:Y:S04]  /*3fe0*/  @!P1 ISETP.NE.AND P0, PT, R10, 0x1, PT ;  /* 0x000000010a00980c */ /* 0x000fe80003f05270 */
[----:B-1----:R-:W-:Y:S02]  /*3ff0*/  @!P1 SHF.R.U32.HI R9, RZ, R0, R11 ;  /* 0x00000000ff099219 */ /* 0x002fe4000001160b */
[----:B----4-:R-:W-:Y:S02]  /*4000*/  @!P1 ISETP.NE.AND P2, PT, R3, 0x1, PT ;  /* 0x000000010300980c */ /* 0x010fe40003f45270 */
[----:B------:R-:W-:Y:S02]  /*4010*/  @!P1 SEL R9, R8, R9, !P0 ;  /* 0x0000000908099207 */ /* 0x000fe40004000000 */
[----:B------:R-:W-:Y:S02]  /*4020*/  ELECT P0, URZ, PT ;  /* 0x0000000000ff782f */ /* 0x000fe40003800000 */
[----:B------:R-:W-:Y:S05]  /*4030*/  @!P1 SEL R14, R13, R14, !P2 ;  /* 0x0000000e0d0e9207 */ /* 0x000fea0005000000 */
[----:B------:R-:W-:Y:S02]  /*4040*/  @!P1 IMAD.IADD R0, R9, 0x1, -R14 ;  /* 0x0000000109009824 */ /* 0x000fe400078e0a0e */
[----:B------:R-:W-:Y:S02]  /*4050*/  @!P1 IMAD.IADD R9, R14, 0x1, -R9 ;  /* 0x000000010e099824 */ /* 0x000fe400078e0a09 */
[----:B------:R-:W-:Y:S02]  /*4060*/  @!P1 IMAD R13, R0, R3, R13 ;  /* 0x00000003000d9224 */ /* 0x000fe400078e020d */
[----:B------:R-:W-:Y:S01]  /*4070*/  @!P1 IMAD R8, R9, R10, R8 ;  /* 0x0000000a09089224 */ /* 0x000fe200078e0208 */
[----:B---3--:R-:W-:Y:S06]  /*4080*/  @!P4 BRA `(.L_x_72) ;  /* 0x000000240074c947 */ /* 0x008fec0003800000 */
.L_x_119:
[----:B------:R-:W-:Y:S01]  /*4090*/  PLOP3.LUT P5, PT, P5, P0, PT, 0xf2, 0x2f ;  /* 0x00000000002f781c */ /* 0x000fe20002fa1e72 */
[----:B------:R-:W-:Y:S01]  /*40a0*/  UMOV UR14, 0x0 ;  /* 0x00000000000e7882 */ /* 0x000fe20000000000 */
[----:B------:R-:W-:Y:S01]  /*40b0*/  LOP3.LUT R30, R30, 0x1, RZ, 0x3c, !PT ;  /* 0x000000011e1e7812 */ /* 0x000fe200078e3cff */
[----:B------:R-:W-:Y:S01]  /*40c0*/  UMOV UR15, 0x10000000 ;  /* 0x10000000000f7882 */ /* 0x000fe20000000000 */
[----:B------:R-:W-:Y:S01]  /*40d0*/  UMOV UR12, UR36 ;  /* 0x00000024000c7c82 */ /* 0x000fe20008000000 */
[----:B------:R-:W-:Y:S08]  /*40e0*/  @P3 R2UR UR36, R27 ;  /* 0x000000001b2432ca */ /* 0x000ff000000e0000 */
[----:B-1----:R-:W-:Y:S01]  /*40f0*/  @!P5 IADD3 R3, P0, PT, R32, 0x580, RZ ;  /* 0x000005802003d810 */ /* 0x002fe20007f1e0ff */
[----:B------:R-:W-:Y:S01]  /*4100*/  @!P5 IMAD.SHL.U32 R91, R91, 0x40, RZ ;  /* 0x000000405b5bd824 */ /* 0x000fe200078e00ff */
[----:B------:R-:W-:Y:S01]  /*4110*/  VOTEU.ALL UP1, P5 ;  /* 0x0000000000ff7886 */ /* 0x000fe20002820000 */
[----:B------:R-:W-:Y:S01]  /*4120*/  @!P5 IMAD.SHL.U32 R97, R97, 0x40, RZ ;  /* 0x000000406161d824 */ /* 0x000fe200078e00ff */
[----:B------:R-:W-:Y:S01]  /*4130*/  @!P5 R2UR UR8, R3 ;  /* 0x000000000308d2ca */ /* 0x000fe200000e0000 */
[----:B------:R-:W-:Y:S01]  /*4140*/  @!P5 IMAD.X R0, RZ, RZ, R33, P0 ;  /* 0x000000ffff00d224 */ /* 0x000fe200000e0621 */
[----:B------:R-:W-:Y:S01]  /*4150*/  @!P5 R2UR UR10, R91 ;  /* 0x000000005b0ad2ca */ /* 0x000fe200000e0000 */
[----:B------:R-:W-:Y:S01]  /*4160*/  @!UP1 UIADD3 UR9, UPT, UPT, UR6, 0x20, URZ ;  /* 0x0000002006099890 */ /* 0x000fe2000fffe0ff */
[----:B------:R-:W-:Y:S01]  /*4170*/  @!P5 R2UR UR11, R97 ;  /* 0x00000000610bd2ca */ /* 0x000fe200000e0000 */
[----:B------:R-:W-:Y:S01]  /*4180*/  IMAD.IADD R91, R8, 0x1, R79 ;  /* 0x00000001085b7824 */ /* 0x000fe200078e024f */
[----:B------:R-:W-:Y:S01]  /*4190*/  @!P5 R2UR UR7, R0 ;  /* 0x000000000007d2ca */ /* 0x000fe200000e0000 */
[----:B------:R-:W-:Y:S01]  /*41a0*/  IMAD.IADD R97, R13, 0x1, R90 ;  /* 0x000000010d617824 */ /* 0x000fe200078e025a */
[C---:B------:R-:W-:Y:S04]  /*41b0*/  ISETP.NE.AND P0, PT, R29.reuse, 0x2, PT ;  /* 0x000000021d00780c */ /* 0x040fe80003f05270 */
[----:B------:R-:W-:Y:S01]  /*41c0*/  SEL R3, RZ, 0x1, P0 ;  /* 0x00000001ff037807 */ /* 0x000fe20000000000 */
[----:B------:R-:W-:Y:S01]  /*41d0*/  IMAD.U32 R10, RZ, RZ, UR8 ;  /* 0x00000008ff0a7e24 */ /* 0x000fe2000f8e00ff */
[----:B------:R-:W-:Y:S01]  /*41e0*/  @!UP1 UIADD3 UR8, UPT, UPT, UR6, 0x200, URZ ;  /* 0x0000020006089890 */ /* 0x000fe2000fffe0ff */
[----:B------:R-:W-:Y:S01]  /*41f0*/  SEL R29, R29, RZ, P0 ;  /* 0x000000ff1d1d7207 */ /* 0x000fe20000000000 */
[----:B------:R-:W-:Y:S01]  /*4200*/  VOTEU.ALL UP1, P5 ;  /* 0x0000000000ff7886 */ /* 0x000fe20002820000 */
[----:B------:R-:W-:Y:S02]  /*4210*/  LOP3.LUT R28, R28, R3, RZ, 0x3c, !PT ;  /* 0x000000031c1c7212 */ /* 0x000fe400078e3cff */
[----:B------:R-:W-:Y:S01]  /*4220*/  IMAD.U32 R11, RZ, RZ, UR7 ;  /* 0x00000007ff0b7e24 */ /* 0x000fe2000f8e00ff */
[----:B------:R-:W-:Y:S04]  /*4230*/  @!P5 R2UR UR16, R10 ;  /* 0x000000000a10d2ca */ /* 0x000fe800000e0000 */
[----:B------:R-:W-:Y:S11]  /*4240*/  @!P5 R2UR UR17, R11 ;  /* 0x000000000b11d2ca */ /* 0x000ff600000e0000 */
[----:B------:R-:W-:Y:S02]  /*4250*/  @!UPT UIADD3 URZ, UPT, UPT, URZ, URZ, URZ ;  /* 0x000000fffffff290 */ /* 0x000fe4000fffe0ff */
[----:B------:R3:W-:Y:S01]  /*4260*/  @!UP1 UTMALDG.3D [UR8], [UR16], desc[UR14] ;  /* 0x00000e08100095b4 */ /* 0x0007e20008011000 */
[----:B------:R3:W-:Y:S01]  /*4270*/  @!P5 SYNCS.ARRIVE.TRANS64.RED.A0TR RZ, [UR6+0x20], R25 ;  /* 0x00002019ffffd9a7 */ /* 0x0007e20008300406 */
[----:B------:R-:W-:Y:S01]  /*4280*/  UPLOP3.LUT UP1, UPT, UPT, UPT, UPT, 0x80, 0x8 ;  /* 0x000000000008789c */ /* 0x000fe20003f2f070 */
[----:B------:R-:W-:Y:S01]  /*4290*/  SYNCS.ARRIVE.TRANS64.RED.A1T0 RZ, [UR37], RZ ;  /* 0x000000ffffff79a7 */ /* 0x000fe20008100425 */
[----:B------:R-:W-:Y:S09]  /*42a0*/  @P3 BRA `(.L_x_73) ;  /* 0xfffffff400b43947 */ /* 0x000ff2000383ffff */
[----:B------:R-:W-:Y:S07]  /*42b0*/  MOV R0, UR6 ;  /* 0x0000000600007c02 */ /* 0x000fee0008000f00 */
.L_x_74:
[----:B-1----:R-:W-:-:S04]  /*42c0*/  SHF.L.U32 R3, R30, 0x1f, RZ ;  /* 0x0000001f1e037819 */ /* 0x002fc800000006ff */
[----:B------:R1:W2:Y:S03]  /*42d0*/  SYNCS.PHASECHK.TRANS64.TRYWAIT P0, [R0+URZ+0x28], R3 ;  /* 0x00002803000075a7 */ /* 0x0002a600080011ff */
[----:B--2---:R-:W-:Y:S05]  /*42e0*/  @!P0 NANOSLEEP.SYNCS 0x989680 ;  /* 0x009896800000895d */ /* 0x004fea0003900000 */
[----:B------:R-:W2:Y:S02]  /*42f0*/  @!P0 SYNCS.PHASECHK.TRANS64 P0, [R0+URZ+0x28], R3 ;  /* 0x00002803000085a7 */ /* 0x000ea400080010ff */
[----:B--23--:R-:W-:Y:S05]  /*4300*/  @P0 EXIT ;  /* 0x000000000000094d */ /* 0x00cfea0003800000 */
[----:B------:R-:W-:Y:S05]  /*4310*/  BRA `(.L_x_74) ;  /* 0xfffffffc00e87947 */ /* 0x000fea000383ffff */
.L_x_65:
[----:B------:R-:W-:-:S06]  /*4320*/  UISETP.GE.AND UP1, UPT, UR8, 0x4, UPT ;  /* 0x000000040800788c */ /* 0x000fcc000bf26270 */
[----:B------:R-:W-:-:S13]  /*4330*/  PLOP3.LUT P0, PT, PT, PT, UP1, 0x80, 0x8 ;  /* 0x000000000008781c */ /* 0x000fda0003f0f018 */
[----:B------:R-:W-:Y:S05]  /*4340*/  @!P0 EXIT ;  /* 0x000000000000894d */ /* 0x000fea0003800000 */
[----:B------:R-:W-:Y:S01]  /*4350*/  BAR.SYNC.DEFER_BLOCKING 0x6, 0xa0 ;  /* 0x0182800000007b1d */ /* 0x000fe20000010000 */
[C---:B------:R-:W-:Y:S02]  /*4360*/  IMAD.SHL.U32 R5, R101.reuse, 0x40, RZ ;  /* 0x0000004065057824 */ /* 0x040fe400078e00ff */
[----:B------:R-:W-:Y:S02]  /*4370*/  HFMA2 R111, -RZ, RZ, 0, 0 ;  /* 0x00000000ff6f7431 */ /* 0x000fe400000001ff */
[C---:B------:R-:W-:Y:S01]  /*4380*/  IMAD.SHL.U32 R0, R101.reuse, 0x20, RZ ;  /* 0x0000002065007824 */ /* 0x040fe200078e00ff */
[----:B------:R-:W-:Y:S01]  /*4390*/  CS2R R106, SRZ ;  /* 0x00000000006a7805 */ /* 0x000fe2000001ff00 */
[----:B------:R-:W-:Y:S01]  /*43a0*/  IMAD.SHL.U32 R2, R101, 0x2, RZ ;  /* 0x0000000265027824 */ /* 0x000fe200078e00ff */
[----:B------:R-:W-:Y:S01]  /*43b0*/  UMOV UR43, 0x400 ;  /* 0x00000400002b7882 */ /* 0x000fe20000000000 */
[----:B------:R-:W1:Y:S01]  /*43c0*/  LDC R99, c[0x0][0x370] ;  /* 0x0000dc00ff637b82 */ /* 0x000e620000000800 */
[----:B------:R-:W-:Y:S01]  /*43d0*/  ULEA UR43, UR37, UR43, 0x18 ;  /* 0x0000002b252b7291 */ /* 0x000fe2000f8ec0ff */
[----:B------:R-:W-:Y:S01]  /*43e0*/  LOP3.LUT R7, R5, 0x180, RZ, 0xc0, !PT ;  /* 0x0000018005077812 */ /* 0x000fe200078ec0ff */
[C---:B------:R-:W-:Y:S01]  /*43f0*/  IMAD.SHL.U32 R103, R101.reuse, 0x8, RZ ;  /* 0x0000000865677824 */ /* 0x040fe200078e00ff */
[----:B------:R-:W-:Y:S01]  /*4400*/  LOP3.LUT R0, R0, 0xc00, RZ, 0xc0, !PT ;  /* 0x00000c0000007812 */ /* 0x000fe200078ec0ff */
[----:B------:R-:W-:Y:S01]  /*4410*/  IMAD.U32 R46, R101, 0x10000, RZ ;  /* 0x00010000652e7824 */ /* 0x000fe200078e00ff */
[----:B------:R-:W-:Y:S01]  /*4420*/  LOP3.LUT R2, R7, 0x20, R2, 0xf8, !PT ;  /* 0x0000002007027812 */ /* 0x000fe200078ef802 */
[----:B------:R-:W-:Y:S01]  /*4430*/  UIADD3 UR4, UPT, UPT, UR43, 0x1200, URZ ;  /* 0x000012002b047890 */ /* 0x000fe2000fffe0ff */
[----:B------:R-:W2:Y:S01]  /*4440*/  LDC R42, c[0x0][0xb0c] ;  /* 0x0002c300ff2a7b82 */ /* 0x000ea20000000800 */
[----:B------:R-:W-:Y:S01]  /*4450*/  LOP3.LUT R0, R0, 0x40, R5, 0xf8, !PT ;  /* 0x0000004000007812 */ /* 0x000fe200078ef805 */
[----:B------:R-:W-:Y:S01]  /*4460*/  IMAD.MOV.U32 R44, RZ, RZ, RZ ;  /* 0x000000ffff2c7224 */ /* 0x000fe200078e00ff */
[----:B------:R-:W-:Y:S01]  /*4470*/  LOP3.LUT R103, R2, 0x30, R103, 0x78, !PT ;  /* 0x0000003002677812 */ /* 0x000fe200078e7867 */
[----:B------:R-:W-:Y:S01]  /*4480*/  IMAD.MOV.U32 R108, RZ, RZ, RZ ;  /* 0x000000ffff6c7224 */ /* 0x000fe200078e00ff */
[----:B------:R-:W-:Y:S01]  /*4490*/  LOP3.LUT R0, R0, 0x200, R5, 0xf8, !PT ;  /* 0x0000020000007812 */ /* 0x000fe200078ef805 */
[----:B------:R-:W-:Y:S01]  /*44a0*/  IMAD.SHL.U32 R5, R101, 0x10, RZ ;  /* 0x0000001065057824 */ /* 0x000fe200078e00ff */
[----:B------:R-:W-:Y:S01]  /*44b0*/  LOP3.LUT R46, R46, 0x600000, RZ, 0xc0, !PT ;  /* 0x006000002e2e7812 */ /* 0x000fe200078ec0ff */
[----:B------:R-:W4:Y:S01]  /*44c0*/  LDC R98, c[0x0][0xb20] ;  /* 0x0002c800ff627b82 */ /* 0x000f220000000800 */
[----:B------:R-:W3:Y:S01]  /*44d0*/  LDS R3, [UR43+0xf0] ;  /* 0x0000f02bff037984 */ /* 0x000ee20008000800 */
[----:B------:R-:W-:Y:S01]  /*44e0*/  LOP3.LUT R103, R0, R103, RZ, 0xfc, !PT ;  /* 0x0000006700677212 */ /* 0x000fe200078efcff */
[----:B------:R-:W-:Y:S01]  /*44f0*/  IMAD.U32 R109, RZ, RZ, UR4 ;  /* 0x00000004ff6d7e24 */ /* 0x000fe2000f8e00ff */
[----:B------:R-:W-:Y:S01]  /*4500*/  LOP3.LUT R5, R5, 0x20, RZ, 0xc0, !PT ;  /* 0x0000002005057812 */ /* 0x000fe200078ec0ff */
[----:B------:R-:W1:Y:S01]  /*4510*/  LDCU.64 UR46, c[0x0][0x348] ;  /* 0x00006900ff2e77ac */ /* 0x000e620008000a00 */
[----:B------:R-:W-:-:S02]  /*4520*/  IADD3 R102, PT, PT, R103, UR43, RZ ;  /* 0x0000002b67667c10 */ /* 0x000fc4000fffe0ff */
[----:B------:R-:W1:Y:S01]  /*4530*/  LDC R41, c[0x0][0xb30] ;  /* 0x0002cc00ff297b82 */ /* 0x000e620000000800 */
[----:B------:R-:W1:Y:S01]  /*4540*/  LDCU.64 UR38, c[0x0][0x888] ;  /* 0x00011100ff2677ac */ /* 0x000e620008000a00 */
[----:B------:R-:W-:Y:S01]  /*4550*/  IADD3 R102, PT, PT, -R5, 0x200, R102 ;  /* 0x0000020005667810 */ /* 0x000fe20007ffe166 */
[----:B------:R-:W-:-:S05]  /*4560*/  UIADD3 UR42, UPT, UPT, UR43, 0x200, URZ ;  /* 0x000002002b2a7890 */ /* 0x000fca000fffe0ff */
[----:B------:R-:W1:Y:S08]  /*4570*/  LDC.64 R88, c[0x0][0xb10] ;  /* 0x0002c400ff587b82 */ /* 0x000e700000000a00 */
[----:B------:R-:W1:Y:S08]  /*4580*/  LDC.64 R38, c[0x0][0xb18] ;  /* 0x0002c600ff267b82 */ /* 0x000e700000000a00 */
[----:B------:R-:W1:Y:S08]  /*4590*/  LDC.64 R84, c[0x0][0x888] ;  /* 0x00022200ff547b82 */ /* 0x000e700000000a00 */
[----:B------:R-:W1:Y:S01]  /*45a0*/  LDC.64 R36, c[0x0][0xb28] ;  /* 0x0002ca00ff247b82 */ /* 0x000e620000000a00 */
[----:B---3--:R-:W-:-:S07]  /*45b0*/  IMAD.IADD R46, R3, 0x1, R46 ;  /* 0x00000001032e7824 */ /* 0x008fce00078e022e */
[----:B------:R-:W3:Y:S08]  /*45c0*/  LDC.64 R86, c[0x0][0x890] ;  /* 0x00022400ff567b82 */ /* 0x000ef00000000a00 */
[----:B------:R-:W1:Y:S08]  /*45d0*/  LDC.64 R82, c[0x0][0x8b0] ;  /* 0x00022c00ff527b82 */ /* 0x000e700000000a00 */
[----:B------:R-:W1:Y:S08]  /*45e0*/  LDC.64 R80, c[0x0][0x8a8] ;  /* 0x00022a00ff507b82 */ /* 0x000e700000000a00 */
[----:B--2-4-:R-:W1:Y:S02]  /*45f0*/  LDC R100, c[0x0][0x374] ;  /* 0x0000dd00ff647b82 */ /* 0x014e640000000800 */
.L_x_92:
[----:B------:R-:W-:Y:S02]  /*4600*/  LEA R0, R111, UR43, 0x3 ;  /* 0x0000002b6f007c11 */ /* 0x000fe4000f8e18ff */
[----:B------:R-:W-:Y:S02]  /*4610*/  SHF.L.U32 R3, R107, 0x1f, RZ ;  /* 0x0000001f6b037819 */ /* 0x000fe400000006ff */
[----:B------:R-:W-:Y:S02]  /*4620*/  LEA R16, R111, UR43, 0x4 ;  /* 0x0000002b6f107c11 */ /* 0x000fe4000f8e20ff */
[----:B--2---:R-:W2:Y:S02]  /*4630*/  SYNCS.PHASECHK.TRANS64.TRYWAIT P0, [R0+URZ+0x40], R3 ;  /* 0x00004003000075a7 */ /* 0x004ea400080011ff */
[----:B-12---:R-:W-:Y:S05]  /*4640*/  @!P0 BRA `(.L_x_75) ;  /* 0x00000020001c8947 */ /* 0x006fea0003800000 */
.L_x_120:
[----:B------:R-:W4:Y:S01]  /*4650*/  LDC.64 R12, c[0x0][0xb10] ;  /* 0x0002c400ff0c7b82 */ /* 0x000f220000000a00 */
[----:B------:R-:W3:Y:S01]  /*4660*/  LDS.128 R16, [R16+0xd0] ;  /* 0x0000d00010107984 */ /* 0x000ee20000000c00 */
[----:B-1----:R-:W-:Y:S01]  /*4670*/  ISETP.NE.AND P1, PT, R41, 0x1, PT ;  /* 0x000000012900780c */ /* 0x002fe20003f25270 */
[----:B--2---:R-:W-:Y:S01]  /*4680*/  VIADD R0, R0, 0x50 ;  /* 0x0000005000007836 */ /* 0x004fe20000000000 */
[----:B------:R-:W-:Y:S04]  /*4690*/  ISETP.GE.AND P0, PT, R40, 0x1, PT ;  /* 0x000000012800780c */ /* 0x000fe80003f06270 */
[----:B------:R-:W1:Y:S01]  /*46a0*/  LDC.64 R10, c[0x0][0xb18] ;  /* 0x0002c600ff0a7b82 */ /* 0x000e620000000a00 */
[----:B------:R-:W-:Y:S01]  /*46b0*/  PRMT R0, RZ, 0x654, R0 ;  /* 0x00000654ff007816 */ /* 0x000fe20000000000 */
[----:B------:R-:W-:Y:S01]  /*46c0*/  @!PT LDS RZ, [RZ] ;  /* 0x00000000fffff984 */ /* 0x000fe20000000800 */
[----:B------:R-:W-:Y:S01]  /*46d0*/  @!PT LDS RZ, [RZ] ;  /* 0x00000000fffff984 */ /* 0x000fe20000000800 */
[----:B------:R-:W-:Y:S01]  /*46e0*/  @!PT LDS RZ, [RZ] ;  /* 0x00000000fffff984 */ /* 0x000fe20000000800 */
[----:B------:R-:W-:Y:S01]  /*46f0*/  @!PT LDS RZ, [RZ] ;  /* 0x00000000fffff984 */ /* 0x000fe20000000800 */
[----:B------:R2:W-:Y:S06]  /*4700*/  MEMBAR.ALL.CTA ;  /* 0x0000000000007992 */ /* 0x0005ec0000008000 */
[----:B--2---:R-:W2:Y:S01]  /*4710*/  FENCE.VIEW.ASYNC.S ;  /* 0x00000000000073c6 */ /* 0x004ea20000000000 */
[----:B------:R-:W1:Y:S08]  /*4720*/  @!P1 LDC R14, c[0x0][0xb20] ;  /* 0x0002c800ff0e9b82 */ /* 0x000e700000000800 */
[----:B------:R-:W1:Y:S01]  /*4730*/  @!P1 LDC R9, c[0x0][0xb0c] ;  /* 0x0002c300ff099b82 */ /* 0x000e620000000800 */
[----:B--2---:R2:W-:Y:S01]  /*4740*/  SYNCS.ARRIVE.TRANS64.RED.A1T0 RZ, [R0+URZ], RZ ;  /* 0x000000ff00ff79a7 */ /* 0x0045e200081004ff */
[----:B---3--:R-:W-:Y:S04]  /*4750*/  LOP3.LUT P4, RZ, R18, 0x1, RZ, 0xc0, !PT ;  /* 0x0000000112ff7812 */ /* 0x008fe8000788c0ff */
[----:B------:R-:W-:Y:S09]  /*4760*/  P2R R110, PR, RZ, 0x10 ;  /* 0x00000010ff6e7803 */ /* 0x000ff20000000000 */
[----:B------:R-:W-:Y:S02]  /*4770*/  @P4 MOV R45, R16 ;  /* 0x00000010002d4202 */ /* 0x000fe40000000f00 */
[----:B------:R-:W-:Y:S01]  /*4780*/  @P4 LOP3.LUT R43, R17, 0xffff, RZ, 0xc0, !PT ;  /* 0x0000ffff112b4812 */ /* 0x000fe200078ec0ff */
[----:B--2-4-:R-:W-:Y:S06]  /*4790*/  @!P0 BRA `(.L_x_76) ;  /* 0x0000000000a48947 */ /* 0x014fec0003800000 */
[----:B------:R-:W-:Y:S01]  /*47a0*/  IMAD.HI.U32 R21, R100, R39, RZ ;  /* 0x0000002764157227 */ /* 0x000fe200078e00ff */
[----:B------:R-:W-:Y:S02]  /*47b0*/  ISETP.NE.AND P0, PT, R38, 0x1, PT ;  /* 0x000000012600780c */ /* 0x000fe40003f05270 */
[----:B------:R-:W-:Y:S01]  /*47c0*/  ISETP.NE.AND P2, PT, R40, 0x1, PT ;  /* 0x000000012800780c */ /* 0x000fe20003f45270 */
[----:B------:R-:W-:Y:S01]  /*47d0*/  IMAD.HI.U32 R20, R99, R88, RZ ;  /* 0x0000005863147227 */ /* 0x000fe200078e00ff */
[----:B------:R-:W-:Y:S02]  /*47e0*/  SHF.R.U32.HI R21, RZ, R98, R21 ;  /* 0x00000062ff157219 */ /* 0x000fe40000011615 */
[----:B------:R-:W-:Y:S01]  /*47f0*/  ISETP.NE.AND P3, PT, R42, 0x1, PT ;  /* 0x000000012a00780c */ /* 0x000fe20003f65270 */
[----:B------:R-:W-:Y:S01]  /*4800*/  IMAD.HI.U32 R24, R45, R88, RZ ;  /* 0x000000582d187227 */ /* 0x000fe200078e00ff */
[----:B------:R-:W-:Y:S02]  /*4810*/  SHF.R.U32.HI R20, RZ, R89, R20 ;  /* 0x00000059ff147219 */ /* 0x000fe40000011614 */
[----:B------:R-:W-:Y:S01]  /*4820*/  SEL R3, R100, R21, !P0 ;  /* 0x0000001564037207 */ /* 0x000fe20004000000 */
[----:B------:R-:W-:Y:S01]  /*4830*/  IMAD.HI.U32 R21, R43, R39, RZ ;  /* 0x000000272b157227 */ /* 0x000fe200078e00ff */
[----:B------:R-:W-:Y:S02]  /*4840*/  SEL R7, R99, R20, !P3 ;  /* 0x0000001463077207 */ /* 0x000fe40005800000 */
[----:B------:R-:W-:Y:S01]  /*4850*/  SHF.R.U32.HI R24, RZ, R89, R24 ;  /* 0x00000059ff187219 */ /* 0x000fe20000011618 */
[-C--:B------:R-:W-:Y:S04]  /*4860*/  IMAD.HI.U32 R20, R3, R36.reuse, RZ ;  /* 0x0000002403147227 */ /* 0x080fe800078e00ff */
[----:B------:R-:W-:Y:S01]  /*4870*/  IMAD.HI.U32 R22, R7, R36, RZ ;  /* 0x0000002407167227 */ /* 0x000fe200078e00ff */
[-C--:B------:R-:W-:Y:S02]  /*4880*/  @P2 SHF.R.U32.HI R3, RZ, R37.reuse, R20 ;  /* 0x00000025ff032219 */ /* 0x080fe40000011614 */
[----:B------:R-:W-:Y:S02]  /*4890*/  SHF.R.U32.HI R20, RZ, R98, R21 ;  /* 0x00000062ff147219 */ /* 0x000fe40000011615 */
[----:B------:R-:W-:Y:S01]  /*48a0*/  @P2 SHF.R.U32.HI R7, RZ, R37, R22 ;  /* 0x00000025ff072219 */ /* 0x000fe20000011616 */
[C---:B------:R-:W-:Y:S01]  /*48b0*/  IMAD R2, R40.reuse, R3, RZ ;  /* 0x0000000328027224 */ /* 0x040fe200078e02ff */
[----:B------:R-:W-:Y:S02]  /*48c0*/  SEL R5, R43, R20, !P0 ;  /* 0x000000142b057207 */ /* 0x000fe40004000000 */
[----:B------:R-:W-:Y:S01]  /*48d0*/  SEL R3, R45, R24, !P3 ;  /* 0x000000182d037207 */ /* 0x000fe20005800000 */
[----:B------:R-:W-:Y:S01]  /*48e0*/  IMAD R4, R40, R7, RZ ;  /* 0x0000000728047224 */ /* 0x000fe200078e02ff */
[C---:B------:R-:W-:Y:S01]  /*48f0*/  ISETP.GE.AND P0, PT, R5.reuse, R2, PT ;  /* 0x000000020500720c */ /* 0x040fe20003f06270 */
[----:B------:R-:W-:Y:S03]  /*4900*/  IMAD.HI.U32 R6, R5, R36, RZ ;  /* 0x0000002405067227 */ /* 0x000fe600078e00ff */
[----:B------:R-:W-:Y:S01]  /*4910*/  ISETP.GE.OR P0, PT, R3, R4, P0 ;  /* 0x000000040300720c */ /* 0x000fe20000706670 */
[----:B------:R-:W-:Y:S01]  /*4920*/  IMAD.MOV R4, RZ, RZ, -R3 ;  /* 0x000000ffff047224 */ /* 0x000fe200078e0a03 */
[-C--:B------:R-:W-:Y:S03]  /*4930*/  SHF.R.U32.HI R6, RZ, R37.reuse, R6 ;  /* 0x00000025ff067219 */ /* 0x080fe60000011606 */
[----:B------:R-:W-:Y:S01]  /*4940*/  IMAD R45, R42, R4, R45 ;  /* 0x000000042a2d7224 */ /* 0x000fe200078e022d */
[----:B------:R-:W-:Y:S05]  /*4950*/  SEL R15, R5, R6, !P2 ;  /* 0x00000006050f7207 */ /* 0x000fea0005000000 */
[----:B------:R-:W-:Y:S02]  /*4960*/  IMAD.MOV R6, RZ, RZ, -R15 ;  /* 0x000000ffff067224 */ /* 0x000fe400078e0a0f */
[C---:B------:R-:W-:Y:S04]  /*4970*/  @!P0 IMAD.HI.U32 R2, R3.reuse, R36, RZ ;  /* 0x0000002403028227 */ /* 0x040fe800078e00ff */
[----:B------:R-:W-:Y:S01]  /*4980*/  IMAD R6, R40, R6, R5 ;  /* 0x0000000628067224 */ /* 0x000fe200078e0205 */
[----:B------:R-:W-:Y:S04]  /*4990*/  @!P0 SHF.R.U32.HI R2, RZ, R37, R2 ;  /* 0x00000025ff028219 */ /* 0x000fe80000011602 */
[----:B------:R-:W-:Y:S02]  /*49a0*/  @!P0 SEL R0, R3, R2, !P2 ;  /* 0x0000000203008207 */ /* 0x000fe40005000000 */
[----:B------:R-:W-:Y:S02]  /*49b0*/  IADD3 R2, PT, PT, -R5, RZ, RZ ;  /* 0x000000ff05027210 */ /* 0x000fe40007ffe1ff */
[----:B------:R-:W-:Y:S01]  /*49c0*/  @!P0 IADD3 R8, PT, PT, R15, -R0, RZ ;  /* 0x800000000f088210 */ /* 0x000fe20007ffe0ff */
[----:B------:R-:W-:Y:S02]  /*49d0*/  @!P0 IMAD R0, R7, R6, R0 ;  /* 0x0000000607008224 */ /* 0x000fe400078e0200 */
[----:B------:R-:W-:Y:S02]  /*49e0*/  IMAD R43, R38, R2, R43 ;  /* 0x00000002262b7224 */ /* 0x000fe400078e022b */
[----:B------:R-:W-:Y:S02]  /*49f0*/  @!P0 IMAD R5, R8, R40, R3 ;  /* 0x0000002808058224 */ /* 0x000fe400078e0203 */
[----:B------:R-:W-:Y:S04]  /*4a00*/  @!P0 IMAD.MOV.U32 R3, RZ, RZ, R0 ;  /* 0x000000ffff038224 */ /* 0x000fe800078e0000 */
[----:B------:R-:W-:Y:S02]  /*4a10*/  IMAD R45, R3, R42, R45 ;  /* 0x0000002a032d7224 */ /* 0x000fe400078e022d */
[----:B------:R-:W-:Y:S07]  /*4a20*/  IMAD R43, R5, R38, R43 ;  /* 0x00000026052b7224 */ /* 0x000fee00078e022b */
.L_x_76:
[----:B------:R-:W-:Y:S01]  /*4a30*/  @!P1 IMAD.HI.U32 R0, R45, R12, RZ ;  /* 0x0000000c2d009227 */ /* 0x000fe200078e00ff */
[----:B-1----:R-:W-:Y:S01]  /*4a40*/  @!P1 ISETP.NE.AND P0, PT, R10, 0x1, PT ;  /* 0x000000010a00980c */ /* 0x002fe20003f05270 */
[----:B------:R-:W-:Y:S01]  /*4a50*/  ULOP3.LUT UP0, URZ, UR42, 0x1b0, URZ, 0xc0, !UPT ;  /* 0x000001b02aff7892 */ /* 0x000fe2000f80c0ff */
[----:B------:R-:W-:Y:S01]  /*4a60*/  @!P1 ISETP.NE.AND P2, PT, R9, 0x1, PT ;  /* 0x000000010900980c */ /* 0x000fe20003f45270 */
[----:B------:R-:W-:Y:S01]  /*4a70*/  @!P1 IMAD.HI.U32 R3, R43, R11, RZ ;  /* 0x0000000b2b039227 */ /* 0x000fe200078e00ff */
[----:B------:R-:W-:Y:S02]  /*4a80*/  @!P1 SHF.R.U32.HI R0, RZ, R13, R0 ;  /* 0x0000000dff009219 */ /* 0x000fe40000011600 */
[----:B------:R-:W-:Y:S01]  /*4a90*/  @P4 SHF.R.U32.HI R105, RZ, 0x10, R17 ;  /* 0x00000010ff694819 */ /* 0x000fe20000011611 */
[----:B------:R-:W-:Y:S01]  /*4aa0*/  VIADD R111, R111, 0x1 ;  /* 0x000000016f6f7836 */ /* 0x000fe20000000000 */
[----:B------:R-:W-:Y:S02]  /*4ab0*/  @!P1 SHF.R.U32.HI R2, RZ, R14, R3 ;  /* 0x0000000eff029219 */ /* 0x000fe40000011603 */
[----:B------:R-:W-:Y:S02]  /*4ac0*/  @!P1 SEL R3, R45, R0, !P2 ;  /* 0x000000002d039207 */ /* 0x000fe40005000000 */
[----:B------:R-:W-:Y:S05]  /*4ad0*/  @!P1 SEL R2, R43, R2, !P0 ;  /* 0x000000022b029207 */ /* 0x000fea0004000000 */
[----:B------:R-:W-:Y:S02]  /*4ae0*/  @!P1 IMAD.IADD R0, R2, 0x1, -R3 ;  /* 0x0000000102009824 */ /* 0x000fe400078e0a03 */
[----:B------:R-:W-:Y:S02]  /*4af0*/  @!P1 IMAD.IADD R2, R3, 0x1, -R2 ;  /* 0x0000000103029824 */ /* 0x000fe400078e0a02 */
[----:B------:R-:W-:Y:S02]  /*4b00*/  @!P1 IMAD R45, R0, R9, R45 ;  /* 0x00000009002d9224 */ /* 0x000fe400078e022d */
[----:B------:R-:W-:Y:S01]  /*4b10*/  @!P1 IMAD R43, R2, R10, R43 ;  /* 0x0000000a022b9224 */ /* 0x000fe200078e022b */
[----:B------:R-:W-:Y:S06]  /*4b20*/  BRA.U !UP0, `(.L_x_77) ;  /* 0x0000000108407547 */ /* 0x000fec000b800000 */
[----:B------:R-:W1:Y:S01]  /*4b30*/  LDCU.64 UR8, c[0x4][0x80] ;  /* 0x01001000ff0877ac */ /* 0x000e620008000a00 */
[----:B------:R-:W-:Y:S01]  /*4b40*/  MOV R3, 0x0 ;  /* 0x0000000000037802 */ /* 0x000fe20000000f00 */
[----:B------:R-:W-:Y:S02]  /*4b50*/  HFMA2 R12, -RZ, RZ, 0, 5.9604644775390625e-08 ;  /* 0x00000001ff0c7431 */ /* 0x000fe400000001ff */
[----:B------:R-:W-:Y:S02]  /*4b60*/  IMAD.MOV.U32 R8, RZ, RZ, 0x70 ;  /* 0x00000070ff087424 */ /* 0x000fe400078e00ff */
[----:B------:R-:W-:Y:S01]  /*4b70*/  IMAD.MOV.U32 R13, RZ, RZ, RZ ;  /* 0x000000ffff0d7224 */ /* 0x000fe200078e00ff */
[----:B------:R-:W2:Y:S01]  /*4b80*/  LDCU.64 UR6, c[0x4][0x88] ;  /* 0x01001100ff0677ac */ /* 0x000ea20008000a00 */
[----:B------:R-:W3:Y:S01]  /*4b90*/  LDC.64 R2, c[0x4][R3] ;  /* 0x0100000003027b82 */ /* 0x000ee20000000a00 */
[----:B------:R-:W4:Y:S01]  /*4ba0*/  LDCU.64 UR4, c[0x4][0x8] ;  /* 0x01000100ff0477ac */ /* 0x000f220008000a00 */
[----:B-1----:R-:W-:Y:S01]  /*4bb0*/  MOV R5, UR9 ;  /* 0x0000000900057c02 */ /* 0x002fe20008000f00 */
[----:B------:R-:W-:Y:S01]  /*4bc0*/  IMAD.U32 R4, RZ, RZ, UR8 ;  /* 0x00000008ff047e24 */ /* 0x000fe2000f8e00ff */
[----:B--2---:R-:W-:Y:S01]  /*4bd0*/  MOV R7, UR7 ;  /* 0x0000000700077c02 */ /* 0x004fe20008000f00 */
[----:B------:R-:W-:Y:S01]  /*4be0*/  IMAD.U32 R6, RZ, RZ, UR6 ;  /* 0x00000006ff067e24 */ /* 0x000fe2000f8e00ff */
[----:B----4-:R-:W-:Y:S01]  /*4bf0*/  MOV R11, UR5 ;  /* 0x00000005000b7c02 */ /* 0x010fe20008000f00 */
[----:B------:R-:W-:Y:S02]  /*4c00*/  IMAD.U32 R10, RZ, RZ, UR4 ;  /* 0x00000004ff0a7e24 */ /* 0x000fe4000f8e00ff */
[----:B------:R-:W-:Y:S07]  /*4c10*/  LEPC R20, `(.L_x_77) ;  /* 0x000000001014794e */ /* 0x000fee0000000000 */
[----:B---3-5:R-:W-:Y:S05]  /*4c20*/  CALL.ABS.NOINC R2 ;  /* 0x0000000002007343 */ /* 0x028fea0003c00000 */
.L_x_77:
[----:B------:R-:W-:Y:S01]  /*4c30*/  LOP3.LUT P0, RZ, R109, 0x1b0, RZ, 0xc0, !PT ;  /* 0x000001b06dff7812 */ /* 0x000fe2000780c0ff */
[----:B------:R-:W-:Y:S11]  /*4c40*/  BSSY.RECONVERGENT B6, `(.L_x_78) ;  /* 0x0000013000067945 */ /* 0x000ff60003800200 */
[----:B------:R-:W-:Y:S01]  /*4c50*/  @!UPT UIADD3 URZ, UPT, UPT, URZ, URZ, URZ ;  /* 0x000000fffffff290 */ /* 0x000fe2000fffe0ff */
[----:B------:R-:W-:Y:S05]  /*4c60*/  @!P0 BRA `(.L_x_79) ;  /* 0x0000000000408947 */ /* 0x000fea0003800000 */
        /* <DEDUP_REMOVED lines=16> */
.L_x_79:
[----:B------:R-:W-:Y:S05]  /*4d70*/  BSYNC.RECONVERGENT B6 ;  /* 0x0000000000067941 */ /* 0x000fea0003800200 */
.L_x_78:
[----:B------:R-:W-:Y:S01]  /*4d80*/  ISETP.NE.U32.AND P3, PT, R86, RZ, PT ;  /* 0x000000ff5600720c */ /* 0x000fe20003f65070 */
[----:B------:R-:W-:Y:S01]  /*4d90*/  UISETP.NE.AND UP1, UPT, UR44, URZ, UPT ;  /* 0x000000ff2c00728c */ /* 0x000fe2000bf25270 */
[----:B------:R-:W-:Y:S02]  /*4da0*/  ISETP.NE.U32.AND P4, PT, R82, RZ, PT ;  /* 0x000000ff5200720c */ /* 0x000fe40003f85070 */
[----:B------:R-:W-:Y:S02]  /*4db0*/  ISETP.NE.AND.EX P3, PT, R87, RZ, PT, P3 ;  /* 0x000000ff5700720c */ /* 0x000fe40003f65330 */
[----:B------:R-:W-:Y:S02]  /*4dc0*/  PLOP3.LUT P1, PT, PT, PT, PT, 0x8, 0x80 ;  /* 0x000000000080781c */ /* 0x000fe40003f2e170 */
[----:B------:R-:W-:Y:S02]  /*4dd0*/  PLOP3.LUT P0, PT, PT, PT, UP1, 0x80, 0x8 ;  /* 0x000000000008781c */ /* 0x000fe40003f0f018 */
[----:B------:R-:W-:Y:S02]  /*4de0*/  ISETP.NE.AND.EX P4, PT, R83, RZ, PT, P4 ;  /* 0x000000ff5300720c */ /* 0x000fe40003f85340 */
[----:B------:R-:W1:Y:S09]  /*4df0*/  @UP1 LDCU.64 UR4, c[0x0][0x888] ;  /* 0x00011100ff0417ac */ /* 0x000e720008000a00 */
[----:B------:R-:W-:Y:S01]  /*4e00*/  @P0 PLOP3.LUT P1, PT, P3, PT, PT, 0x80, 0x8 ;  /* 0x000000000008081c */ /* 0x000fe20001f2f070 */
[----:B-1----:R-:W-:Y:S04]  /*4e10*/  @UP1 UISETP.NE.U32.AND UP0, UPT, UR4, URZ, UPT ;  /* 0x000000ff0400128c */ /* 0x002fe8000bf05070 */
[----:B------:R-:W-:Y:S04]  /*4e20*/  @UP1 UISETP.NE.AND.EX UP0, UPT, UR5, URZ, UPT, UP0 ;  /* 0x000000ff0500128c */ /* 0x000fe8000bf05300 */
[----:B------:R-:W-:Y:S01]  /*4e30*/  @UP1 USEL UR4, URZ, 0xffffffff, UP0 ;  /* 0xffffffffff041887 */ /* 0x000fe20008000000 */
[----:B------:R-:W-:Y:S11]  /*4e40*/  @!P3 BRA `(.L_x_80) ;  /* 0x00000000002cb947 */ /* 0x000ff60003800000 */
[----:B------:R-:W-:Y:S01]  /*4e50*/  ISETP.NE.U32.AND P2, PT, R84, RZ, PT ;  /* 0x000000ff5400720c */ /* 0x000fe20003f45070 */
[----:B------:R-:W-:Y:S03]  /*4e60*/  IMAD.MOV.U32 R96, RZ, RZ, 0x1 ;  /* 0x00000001ff607424 */ /* 0x000fe600078e00ff */
[----:B------:R-:W-:Y:S11]  /*4e70*/  ISETP.NE.AND.EX P2, PT, R85, RZ, PT, P2 ;  /* 0x000000ff5500720c */ /* 0x000ff60003f45320 */
[----:B------:R-:W-:Y:S02]  /*4e80*/  @!UPT UIADD3 URZ, UPT, UPT, URZ, URZ, URZ ;  /* 0x000000fffffff290 */ /* 0x000fe4000fffe0ff */
[----:B------:R-:W1:Y:S01]  /*4e90*/  @P2 LDC.64 R2, c[0x0][0x888] ;  /* 0x00022200ff022b82 */ /* 0x000e620000000a00 */
[----:B------:R-:W-:Y:S04]  /*4ea0*/  @P2 IMAD R0, R86, UR36, RZ ;  /* 0x0000002456002c24 */ /* 0x000fe8000f8e02ff */
[----:B-1----:R-:W-:Y:S04]  /*4eb0*/  @P2 IMAD.WIDE R2, R0, 0x4, R2 ;  /* 0x0000000400022825 */ /* 0x002fe800078e0202 */
[----:B------:R-:W-:Y:S01]  /*4ec0*/  HFMA2 R0, -RZ, RZ, 0, 5.9604644775390625e-08 ;  /* 0x00000001ff007431 */ /* 0x000fe200000001ff */
[----:B-----5:R1:W5:Y:S04]  /*4ed0*/  @P2 LDG.E R49, desc[UR40][R2.64] ;  /* 0x0000002802312981 */ /* 0x020368000c1e1900 */
[----:B------:R-:W-:Y:S01]  /*4ee0*/  @!P2 PRMT R96, R0, 0x7610, R96 ;  /* 0x000076100060a816 */ /* 0x000fe20000000060 */
[----:B-1----:R-:W2:Y:S06]  /*4ef0*/  @!P2 LDC R49, c[0x0][0x880] ;  /* 0x00022000ff31ab82 */ /* 0x002eac0000000800 */
.L_x_80:
[----:B------:R-:W-:Y:S05]  /*4f00*/  @!P4 BRA `(.L_x_81) ;  /* 0x000000000020c947 */ /* 0x000fea0003800000 */
[----:B------:R-:W-:Y:S04]  /*4f10*/  ISETP.NE.U32.AND P2, PT, R80, RZ, PT ;  /* 0x000000ff5000720c */ /* 0x000fe80003f45070 */
[----:B------:R-:W-:Y:S11]  /*4f20*/  ISETP.NE.AND.EX P2, PT, R81, RZ, PT, P2 ;  /* 0x000000ff5100720c */ /* 0x000ff60003f45320 */
[----:B------:R-:W-:Y:S02]  /*4f30*/  @!UPT UIADD3 URZ, UPT, UPT, URZ, URZ, URZ ;  /* 0x000000fffffff290 */ /* 0x000fe4000fffe0ff */
[----:B------:R-:W1:Y:S01]  /*4f40*/  @P2 LDC.64 R2, c[0x0][0x8a8] ;  /* 0x00022a00ff022b82 */ /* 0x000e620000000a00 */
[----:B------:R-:W-:Y:S04]  /*4f50*/  @P2 IMAD R0, R82, UR36, RZ ;  /* 0x0000002452002c24 */ /* 0x000fe8000f8e02ff */
[----:B-1----:R-:W-:Y:S05]  /*4f60*/  @P2 IMAD.WIDE R2, R0, 0x4, R2 ;  /* 0x0000000400022825 */ /* 0x002fea00078e0202 */
[----:B-----5:R1:W5:Y:S02]  /*4f70*/  @P2 LDG.E R47, desc[UR40][R2.64] ;  /* 0x00000028022f2981 */ /* 0x020364000c1e1900 */
[----:B-1----:R-:W3:Y:S02]  /*4f80*/  @!P2 LDC R47, c[0x0][0x8a0] ;  /* 0x00022800ff2fab82 */ /* 0x002ee40000000800 */
.L_x_81:
[----:B--2--5:R-:W-:Y:S01]  /*4f90*/  @P0 FSETP.NEU.AND P4, PT, R49, RZ, PT ;  /* 0x000000ff3100020b */ /* 0x024fe20003f8d000 */
[----:B------:R-:W-:Y:S01]  /*4fa0*/  IMAD.U32 R0, RZ, RZ, UR4 ;  /* 0x00000004ff007e24 */ /* 0x000fe2000f8e00ff */
[----:B------:R-:W-:Y:S01]  /*4fb0*/  @P0 LOP3.LUT P2, RZ, R96, 0xff, RZ, 0xc0, !PT ;  /* 0x000000ff60ff0812 */ /* 0x000fe2000784c0ff */
[----:B------:R-:W-:Y:S01]  /*4fc0*/  BSSY B1, `(.L_x_82) ;  /* 0x0000039000017945 */ /* 0x000fe20003800000 */
[----:B------:R-:W-:Y:S02]  /*4fd0*/  @P0 SEL R9, RZ, 0xffffffff, P4 ;  /* 0xffffffffff090807 */ /* 0x000fe40002000000 */
[----:B------:R-:W-:Y:S02]  /*4fe0*/  CS2R R54, SRZ ;  /* 0x0000000000367805 */ /* 0x000fe4000001ff00 */
[----:B------:R-:W-:Y:S02]  /*4ff0*/  LEA R92, R44, UR43, 0x3 ;  /* 0x0000002b2c5c7c11 */ /* 0x000fe4000f8e18ff */
[----:B------:R-:W-:Y:S02]  /*5000*/  CS2R R52, SRZ ;  /* 0x0000000000347805 */ /* 0x000fe4000001ff00 */
[----:B------:R-:W-:Y:S02]  /*5010*/  @P1 SEL R9, R0, R9, !P2 ;  /* 0x0000000900091207 */ /* 0x000fe40005000000 */
[----:B------:R-:W-:Y:S02]  /*5020*/  CS2R R58, SRZ ;  /* 0x00000000003a7805 */ /* 0x000fe4000001ff00 */
[----:B------:R-:W-:Y:S02]  /*5030*/  SHF.L.U32 R7, R108, 0x1f, RZ ;  /* 0x0000001f6c077819 */ /* 0x000fe400000006ff */
[----:B------:R-:W-:Y:S02]  /*5040*/  CS2R R56, SRZ ;  /* 0x0000000000387805 */ /* 0x000fe4000001ff00 */
[----:B------:R-:W-:Y:S02]  /*5050*/  @P0 LOP3.LUT R9, R9, 0x1, RZ, 0xc0, !PT ;  /* 0x0000000109090812 */ /* 0x000fe400078ec0ff */
[C---:B------:R-:W-:Y:S02]  /*5060*/  LEA.HI R5, R44.reuse, R44, RZ, 0x1 ;  /* 0x0000002c2c057211 */ /* 0x040fe400078f08ff */
[----:B------:R-:W-:Y:S02]  /*5070*/  ISETP.NE.U32.OR P1, PT, R9, 0x1, !P0 ;  /* 0x000000010900780c */ /* 0x000fe40004725470 */
[----:B------:R-:W-:Y:S01]  /*5080*/  PLOP3.LUT P5, PT, PT, PT, PT, 0x8, 0x80 ;  /* 0x000000000080781c */ /* 0x000fe20003fae170 */
[C---:B------:R-:W-:Y:S01]  /*5090*/  IMAD.SHL.U32 R3, R5.reuse, 0x20, RZ ;  /* 0x0000002005037824 */ /* 0x040fe200078e00ff */
[----:B------:R-:W-:Y:S04]  /*50a0*/  LOP3.LUT R5, R5, 0xffe, RZ, 0xc0, !PT ;  /* 0x00000ffe05057812 */ /* 0x000fe800078ec0ff */
[----:B------:R-:W-:Y:S01]  /*50b0*/  LOP3.LUT R3, R3, 0xffffffc0, RZ, 0xc0, !PT ;  /* 0xffffffc003037812 */ /* 0x000fe200078ec0ff */
[----:B------:R-:W-:Y:S04]  /*50c0*/  IMAD.IADD R32, R44, 0x1, -R5 ;  /* 0x000000012c207824 */ /* 0x000fe800078e0a05 */
[----:B------:R-:W-:Y:S01]  /*50d0*/  @P1 SHF.L.U32 R2, R106, 0x1f, RZ ;  /* 0x0000001f6a021819 */ /* 0x000fe200000006ff */
[----:B------:R-:W-:Y:S03]  /*50e0*/  IMAD.IADD R3, R46, 0x1, R3 ;  /* 0x000000012e037824 */ /* 0x000fe600078e0203 */
[----:B------:R-:W1:Y:S01]  /*50f0*/  @P1 SYNCS.PHASECHK.TRANS64.TRYWAIT P0, [UR43+0x20], R2 ;  /* 0x00002002ff0015a7 */ /* 0x000e62000800112b */
[----:B------:R-:W-:Y:S01]  /*5100*/  IMAD R32, R32, 0x100000, R3 ;  /* 0x0010000020207824 */ /* 0x000fe200078e0203 */
[----:B------:R2:W4:Y:S01]  /*5110*/  SYNCS.PHASECHK.TRANS64.TRYWAIT P4, [R92+URZ+0x60], R7 ;  /* 0x000060075c0075a7 */ /* 0x00052200080811ff */
[----:B-1----:R-:W-:Y:S01]  /*5120*/  @P1 PLOP3.LUT P5, PT, P0, PT, PT, 0x8, 0x80 ;  /* 0x000000000080181c */ /* 0x002fe200007ae170 */
[----:B------:R-:W-:Y:S01]  /*5130*/  @!UPT UIADD3 URZ, UPT, UPT, URZ, URZ, URZ ;  /* 0x000000fffffff290 */ /* 0x000fe2000fffe0ff */
[----:B--2---:R-:W-:Y:S11]  /*5140*/  @!P1 BRA `(.L_x_83) ;  /* 0x0000000000809947 */ /* 0x004ff60003800000 */
[----:B------:R-:W-:Y:S01]  /*5150*/  ISETP.NE.U32.AND P0, PT, RZ, UR38, PT ;  /* 0x00000026ff007c0c */ /* 0x000fe2000bf05070 */
[----:B------:R-:W-:Y:S01]  /*5160*/  BSSY B0, `(.L_x_84) ;  /* 0x0000012000007945 */ /* 0x000fe20003800000 */
[----:B------:R-:W-:Y:S02]  /*5170*/  FSETP.NEU.AND P2, PT, R49, RZ, PT ;  /* 0x000000ff3100720b */ /* 0x000fe40003f4d000 */
[----:B------:R-:W-:Y:S02]  /*5180*/  CS2R R58, SRZ ;  /* 0x00000000003a7805 */ /* 0x000fe4000001ff00 */
[----:B------:R-:W-:Y:S02]  /*5190*/  ISETP.NE.AND.EX P0, PT, RZ, UR39, PT, P0 ;  /* 0x00000027ff007c0c */ /* 0x000fe4000bf05300 */
[----:B------:R-:W-:Y:S02]  /*51a0*/  CS2R R56, SRZ ;  /* 0x0000000000387805 */ /* 0x000fe4000001ff00 */
[----:B------:R-:W-:Y:S02]  /*51b0*/  LOP3.LUT P1, RZ, R96, 0xff, RZ, 0xc0, !PT ;  /* 0x000000ff60ff7812 */ /* 0x000fe4000782c0ff */
[----:B------:R-:W-:Y:S02]  /*51c0*/  CS2R R54, SRZ ;  /* 0x0000000000367805 */ /* 0x000fe4000001ff00 */
[----:B------:R-:W-:Y:S02]  /*51d0*/  SEL R0, RZ, 0xffffffff, P2 ;  /* 0xffffffffff007807 */ /* 0x000fe40001000000 */
[----:B------:R-:W-:Y:S02]  /*51e0*/  CS2R R52, SRZ ;  /* 0x0000000000347805 */ /* 0x000fe4000001ff00 */
[----:B------:R-:W-:Y:S04]  /*51f0*/  SEL R3, RZ, 0xffffffff, P0 ;  /* 0xffffffffff037807 */ /* 0x000fe80000000000 */
[----:B------:R-:W-:Y:S04]  /*5200*/  @P3 SEL R0, R3, R0, !P1 ;  /* 0x0000000003003207 */ /* 0x000fe80004800000 */
[----:B------:R-:W-:Y:S04]  /*5210*/  LOP3.LUT R0, R0, 0x1, RZ, 0xc0, !PT ;  /* 0x0000000100007812 */ /* 0x000fe800078ec0ff */
[----:B------:R-:W-:Y:S01]  /*5220*/  ISETP.NE.U32.AND P0, PT, R0, 0x1, PT ;  /* 0x000000010000780c */ /* 0x000fe20003f05070 */
[----:B------:R-:W-:Y:S01]  /*5230*/  @!UPT UIADD3 URZ, UPT, UPT, URZ, URZ, URZ ;  /* 0x000000fffffff290 */ /* 0x000fe2000fffe0ff */
[----:B------:R-:W-:Y:S11]  /*5240*/  @!P5 BRA `(.L_x_85) ;  /* 0x00000000000cd947 */ /* 0x000ff60003800000 */
[----:B------:R-:W-:Y:S04]  /*5250*/  SHF.L.U32 R3, R106, 0x1f, RZ ;  /* 0x0000001f6a037819 */ /* 0x000fe800000006ff */
[----:B------:R-:W1:Y:S02]  /*5260*/  SYNCS.PHASECHK.TRANS64.TRYWAIT P1, [UR43+0x20], R3 ;  /* 0x00002003ff0075a7 */ /* 0x000e64000802112b */
[----:B-1----:R-:W-:Y:S05]  /*5270*/  @!P1 BRA `(.L_x_86) ;  /* 0x0000001400249947 */ /* 0x002fea0003800000 */
.L_x_85:
[----:B------:R-:W-:Y:S05]  /*5280*/  BSYNC B0 ;  /* 0x0000000000007941 */ /* 0x000fea0003800000 */
.L_x_84:
[----:B------:R2:W1:Y:S01]  /*5290*/  @P0 LDS.128 R56, [R103+UR43+0x200] ;  /* 0x0002002b67380984 */ /* 0x0004620008000c00 */
[----:B------:R-:W-:Y:S01]  /*52a0*/  UIADD3 UR4, UPT, UPT, UR43, 0x28, URZ ;  /* 0x000000282b047890 */ /* 0x000fe2000fffe0ff */
[----:B------:R-:W-:Y:S02]  /*52b0*/  LOP3.LUT R106, R106, 0x1, RZ, 0x3c, !PT ;  /* 0x000000016a6a7812 */ /* 0x000fe400078e3cff */
[----:B------:R2:W1:Y:S01]  /*52c0*/  @P0 LDS.128 R52, [R102+0x10] ;  /* 0x0000100066340984 */ /* 0x0004620000000c00 */
[----:B------:R-:W-:Y:S01]  /*52d0*/  UPRMT UR4, UR37, 0x654, UR4 ;  /* 0x0000065425047896 */ /* 0x000fe20008000004 */
[----:B------:R-:W-:Y:S01]  /*52e0*/  @!PT LDS RZ, [RZ] ;  /* 0x00000000fffff984 */ /* 0x000fe20000000800 */
[----:B------:R-:W-:Y:S01]  /*52f0*/  @!PT LDS RZ, [RZ] ;  /* 0x00000000fffff984 */ /* 0x000fe20000000800 */
[----:B------:R-:W-:Y:S01]  /*5300*/  @!PT LDS RZ, [RZ] ;  /* 0x00000000fffff984 */ /* 0x000fe20000000800 */
[----:B------:R-:W-:Y:S01]  /*5310*/  @!PT LDS RZ, [RZ] ;  /* 0x00000000fffff984 */ /* 0x000fe20000000800 */
[----:B------:R5:W-:Y:S06]  /*5320*/  MEMBAR.ALL.CTA ;  /* 0x0000000000007992 */ /* 0x000bec0000008000 */
[----:B-----5:R-:W5:Y:S02]  /*5330*/  FENCE.VIEW.ASYNC.S ;  /* 0x00000000000073c6 */ /* 0x020f640000000000 */
[----:B-----5:R-:W-:Y:S03]  /*5340*/  SYNCS.ARRIVE.TRANS64.RED.A1T0 RZ, [UR4], RZ ;  /* 0x000000ffffff79a7 */ /* 0x020fe60008100404 */
.L_x_83:
[----:B------:R-:W-:Y:S05]  /*5350*/  BSYNC B1 ;  /* 0x0000000000017941 */ /* 0x000fea0003800000 */
.L_x_82:
[----:B-1----:R-:W-:Y:S04]  /*5360*/  SHF.R.U32.HI R3, RZ, 0x15, R32 ;  /* 0x00000015ff037819 */ /* 0x002fe80000011620 */
[----:B------:R-:W-:Y:S01]  /*5370*/  LOP3.LUT P0, RZ, R3, 0x3, R104, 0x48, !PT ;  /* 0x0000000303ff7812 */ /* 0x000fe20007804868 */
[----:B------:R-:W-:Y:S01]  /*5380*/  @!UPT UIADD3 URZ, UPT, UPT, URZ, URZ, URZ ;  /* 0x000000fffffff290 */ /* 0x000fe2000fffe0ff */
[----:B----4-:R-:W-:Y:S11]  /*5390*/  @P4 BRA `(.L_x_87) ;  /* 0x0000000000084947 */ /* 0x010ff60003800000 */
[----:B------:R-:W1:Y:S02]  /*53a0*/  SYNCS.PHASECHK.TRANS64.TRYWAIT P1, [R92+URZ+0x60], R7 ;  /* 0x000060075c0075a7 */ /* 0x000e6400080211ff */
[----:B-1----:R-:W-:Y:S05]  /*53b0*/  @!P1 BRA `(.L_x_88) ;  /* 0x0000001000ec9947 */ /* 0x002fea0003800000 */
.L_x_87:
[----:B------:R-:W-:Y:S05]  /*53c0*/  @!P0 BRA `(.L_x_89) ;  /* 0x0000000000408947 */ /* 0x000fea0003800000 */
[----:B------:R-:W4:Y:S01]  /*53d0*/  LDCU.64 UR8, c[0x4][0x70] ;  /* 0x01000e00ff0877ac */ /* 0x000f220008000a00 */
[----:B------:R-:W-:Y:S01]  /*53e0*/  MOV R3, 0x0 ;  /* 0x0000000000037802 */ /* 0x000fe20000000f00 */
[----:B------:R-:W-:Y:S02]  /*53f0*/  HFMA2 R12, -RZ, RZ, 0, 5.9604644775390625e-08 ;  /* 0x00000001ff0c7431 */ /* 0x000fe400000001ff */
[----:B------:R-:W-:Y:S02]  /*5400*/  IMAD.MOV.U32 R8, RZ, RZ, 0x192 ;  /* 0x00000192ff087424 */ /* 0x000fe400078e00ff */
[----:B------:R-:W-:Y:S01]  /*5410*/  IMAD.MOV.U32 R13, RZ, RZ, RZ ;  /* 0x000000ffff0d7224 */ /* 0x000fe200078e00ff */
[----:B------:R-:W1:Y:S01]  /*5420*/  LDCU.64 UR6, c[0x4][0x78] ;  /* 0x01000f00ff0677ac */ /* 0x000e620008000a00 */
[----:B------:R-:W2:Y:S01]  /*5430*/  LDC.64 R2, c[0x4][R3] ;  /* 0x0100000003027b82 */ /* 0x000ea20000000a00 */
[----:B------:R-:W5:Y:S01]  /*5440*/  LDCU.64 UR4, c[0x4][0x10] ;  /* 0x01000200ff0477ac */ /* 0x000f620008000a00 */
[----:B----4-:R-:W-:Y:S01]  /*5450*/  MOV R5, UR9 ;  /* 0x0000000900057c02 */ /* 0x010fe20008000f00 */
[----:B------:R-:W-:Y:S01]  /*5460*/  IMAD.U32 R4, RZ, RZ, UR8 ;  /* 0x00000008ff047e24 */ /* 0x000fe2000f8e00ff */
[----:B-1----:R-:W-:Y:S01]  /*5470*/  MOV R7, UR7 ;  /* 0x0000000700077c02 */ /* 0x002fe20008000f00 */
[----:B------:R-:W-:Y:S01]  /*5480*/  IMAD.U32 R6, RZ, RZ, UR6 ;  /* 0x00000006ff067e24 */ /* 0x000fe2000f8e00ff */
[----:B-----5:R-:W-:Y:S01]  /*5490*/  MOV R11, UR5 ;  /* 0x00000005000b7c02 */ /* 0x020fe20008000f00 */
[----:B------:R-:W-:Y:S02]  /*54a0*/  IMAD.U32 R10, RZ, RZ, UR4 ;  /* 0x00000004ff0a7e24 */ /* 0x000fe4000f8e00ff */
[----:B------:R-:W-:Y:S07]  /*54b0*/  LEPC R20, `(.L_x_89) ;  /* 0x000000001014794e */ /* 0x000fee0000000000 */
[----:B--23--:R-:W-:Y:S05]  /*54c0*/  CALL.ABS.NOINC R2 ;  /* 0x0000000002007343 */ /* 0x00cfea0003c00000 */
.L_x_89:
[----:B------:R-:W-:Y:S01]  /*54d0*/  LOP3.LUT P0, RZ, R101, 0x60, RZ, 0xc0, !PT ;  /* 0x0000006065ff7812 */ /* 0x000fe2000780c0ff */
[----:B------:R-:W-:Y:S05]  /*54e0*/  WARPSYNC.ALL ;  /* 0x0000000000007948 */ /* 0x000fea0003800000 */
[----:B------:R-:W-:Y:S01]  /*54f0*/  R2UR UR4, R32 ;  /* 0x00000000200472ca */ /* 0x000fe200000e0000 */
[----:B------:R-:W-:Y:S01]  /*5500*/  BSSY.RECONVERGENT B0, `(.L_x_90) ;  /* 0x00000a0000007945 */ /* 0x000fe20003800200 */
[-C--:B------:R-:W-:Y:S02]  /*5510*/  F2FP.F16.E5M2.UNPACK_B R50, R56.reuse ;  /* 0x00000038ff32723e */ /* 0x080fe400020004ff */
[----:B------:R-:W-:Y:S02]  /*5520*/  F2FP.F16.E5M2.UNPACK_B R63, R56.H1 ;  /* 0x00000038ff3f723e */ /* 0x000fe400030004ff */
[-C--:B------:R-:W-:Y:S01]  /*5530*/  F2FP.F16.E5M2.UNPACK_B R56, R57.reuse ;  /* 0x00000039ff38723e */ /* 0x080fe200020004ff */
[--C-:B------:R-:W-:Y:S01]  /*5540*/  HADD2.F32 R48, -RZ, R50.reuse.H0_H0 ;  /* 0x20000032ff307230 */ /* 0x100fe20000004100 */
[----:B------:R-:W-:Y:S01]  /*5550*/  F2FP.F16.E5M2.UNPACK_B R57, R57.H1 ;  /* 0x00000039ff39723e */ /* 0x000fe200030004ff */
[----:B------:R-:W-:Y:S01]  /*5560*/  HADD2.F32 R50, -RZ, R50.H1_H1 ;  /* 0x30000032ff327230 */ /* 0x000fe20000004100 */
[-C--:B------:R-:W-:Y:S01]  /*5570*/  F2FP.F16.E5M2.UNPACK_B R66, R52.reuse ;  /* 0x00000034ff42723e */ /* 0x080fe200020004ff */
[--C-:B------:R-:W-:Y:S01]  /*5580*/  HADD2.F32 R51, -RZ, R63.reuse.H0_H0 ;  /* 0x2000003fff337230 */ /* 0x100fe20000004100 */
[----:B------:R-:W-:Y:S01]  /*5590*/  F2FP.F16.E5M2.UNPACK_B R68, R52.H1 ;  /* 0x00000034ff44723e */ /* 0x000fe200030004ff */
[----:B-1----:R-:W-:Y:S01]  /*55a0*/  LDTM.16dp32bit_t0_t15.x32 R4, tmem[UR4] ;  /* 0x00000004000479ee */ /* 0x002fe20008a80000 */
[----:B------:R-:W3:Y:S01]  /*55b0*/  LDTM.16dp32bit_t16_t31.x32 R4, tmem[UR4+0x20] ;  /* 0x00002004000479ee */ /* 0x000ee20008aa0000 */
[----:B------:R-:W-:Y:S01]  /*55c0*/  NOP ;  /* 0x0000000000007918 */ /* 0x000fe20000000000 */
[----:B------:R-:W-:Y:S01]  /*55d0*/  R2UR UR5, R92 ;  /* 0x000000005c0572ca */ /* 0x000fe200000e0000 */
[--C-:B------:R-:W-:Y:S01]  /*55e0*/  HADD2.F32 R65, -RZ, R66.reuse.H0_H0 ;  /* 0x20000042ff417230 */ /* 0x100fe20000004100 */
[----:B------:R-:W-:Y:S01]  /*55f0*/  F2FP.F16.E5M2.UNPACK_B R61, R58 ;  /* 0x0000003aff3d723e */ /* 0x000fe200020004ff */
[----:B------:R-:W-:Y:S01]  /*5600*/  HADD2.F32 R67, -RZ, R66.H1_H1 ;  /* 0x30000042ff437230 */ /* 0x000fe20000004100 */
[-C--:B------:R-:W-:Y:S01]  /*5610*/  F2FP.F16.E5M2.UNPACK_B R70, R53.reuse ;  /* 0x00000035ff46723e */ /* 0x080fe200020004ff */
[----:B------:R-:W-:Y:S01]  /*5620*/  HADD2.F32 R52, -RZ, R63.H1_H1 ;  /* 0x3000003fff347230 */ /* 0x000fe20000004100 */
[----:B------:R-:W-:Y:S01]  /*5630*/  F2FP.F16.E5M2.UNPACK_B R72, R53.H1 ;  /* 0x00000035ff48723e */ /* 0x000fe200030004ff */
[----:B------:R-:W-:Y:S01]  /*5640*/  HADD2.F32 R53, -RZ, R56.H0_H0 ;  /* 0x20000038ff357230 */ /* 0x000fe20000004100 */
[-C--:B------:R-:W-:Y:S01]  /*5650*/  F2FP.F16.E5M2.UNPACK_B R74, R54.reuse ;  /* 0x00000036ff4a723e */ /* 0x080fe200020004ff */
[----:B------:R-:W-:Y:S01]  /*5660*/  HADD2.F32 R69, -RZ, R70.H0_H0 ;  /* 0x20000046ff457230 */ /* 0x000fe20000004100 */
[----:B------:R-:W-:Y:S01]  /*5670*/  F2FP.F16.E5M2.UNPACK_B R76, R54.H1 ;  /* 0x00000036ff4c723e */ /* 0x000fe200030004ff */
[----:B------:R-:W-:Y:S01]  /*5680*/  HADD2.F32 R54, -RZ, R56.H1_H1 ;  /* 0x30000038ff367230 */ /* 0x000fe20000004100 */
[----:B------:R-:W-:Y:S01]  /*5690*/  F2FP.F16.E5M2.UNPACK_B R60, R58.H1 ;  /* 0x0000003aff3c723e */ /* 0x000fe200030004ff */
[----:B------:R-:W-:Y:S01]  /*56a0*/  UIADD3 UR5, UPT, UPT, UR5, 0x80, URZ ;  /* 0x0000008005057890 */ /* 0x000fe2000fffe0ff */
[----:B------:R-:W-:Y:S01]  /*56b0*/  HADD2.F32 R58, -RZ, R61.H1_H1 ;  /* 0x3000003dff3a7230 */ /* 0x000fe20000004100 */
[----:B------:R-:W-:Y:S01]  /*56c0*/  F2FP.F16.E5M2.UNPACK_B R77, R55 ;  /* 0x00000037ff4d723e */ /* 0x000fe200020004ff */
[----:B------:R-:W-:Y:S01]  /*56d0*/  HADD2.F32 R70, -RZ, R70.H1_H1 ;  /* 0x30000046ff467230 */ /* 0x000fe20000004100 */
[----:B------:R-:W-:Y:S01]  /*56e0*/  UPRMT UR5, UR37, 0x654, UR5 ;  /* 0x0000065425057896 */ /* 0x000fe20008000005 */
[--C-:B------:R-:W-:Y:S01]  /*56f0*/  HADD2.F32 R73, -RZ, R74.reuse.H0_H0 ;  /* 0x2000004aff497230 */ /* 0x100fe20000004100 */
[----:B------:R-:W-:Y:S01]  /*5700*/  F2FP.F16.E5M2.UNPACK_B R62, R59 ;  /* 0x0000003bff3e723e */ /* 0x000fe200020004ff */
[----:B------:R-:W-:Y:S01]  /*5710*/  HADD2.F32 R74, -RZ, R74.H1_H1 ;  /* 0x3000004aff4a7230 */ /* 0x000fe20000004100 */
[----:B------:R-:W-:Y:S01]  /*5720*/  F2FP.F16.E5M2.UNPACK_B R78, R55.H1 ;  /* 0x00000037ff4e723e */ /* 0x000fe200030004ff */
[C---:B---3--:R-:W-:Y:S01]  /*5730*/  FMUL R4, R47.reuse, R4 ;  /* 0x000000042f047220 */ /* 0x048fe20000400000 */
[C---:B------:R-:W-:Y:S01]  /*5740*/  FMUL R5, R47.reuse, R5 ;  /* 0x000000052f057220 */ /* 0x040fe20000400000 */
[C---:B------:R-:W-:Y:S01]  /*5750*/  FMUL R8, R47.reuse, R8 ;  /* 0x000000082f087220 */ /* 0x040fe20000400000 */
[----:B------:R-:W-:Y:S01]  /*5760*/  FMUL R9, R47, R9 ;  /* 0x000000092f097220 */ /* 0x000fe20000400000 */
[----:B------:R-:W-:Y:S01]  /*5770*/  SYNCS.ARRIVE.TRANS64.RED.A1T0 RZ, [UR5], RZ ;  /* 0x000000ffffff79a7 */ /* 0x000fe20008100405 */
[C---:B------:R-:W-:Y:S01]  /*5780*/  FFMA R4, R49.reuse, R48, R4 ;  /* 0x0000003031047223 */ /* 0x040fe20000000004 */
[----:B------:R-:W-:Y:S01]  /*5790*/  FFMA R5, R49, R50, R5 ;  /* 0x0000003231057223 */ /* 0x000fe20000000005 */
[C---:B------:R-:W-:Y:S01]  /*57a0*/  FMUL R12, R47.reuse, R12 ;  /* 0x0000000c2f0c7220 */ /* 0x040fe20000400000 */
        /* <DEDUP_REMOVED lines=9> */
[----:B------:R-:W-:Y:S02]  /*5840*/  HADD2.F32 R48, -RZ, R77.H1_H1 ;  /* 0x3000004dff307230 */ /* 0x000fe40000004100 */
[C---:B------:R-:W-:Y:S01]  /*5850*/  FMUL R28, R47.reuse, R32 ;  /* 0x000000202f1c7220 */ /* 0x040fe20000400000 */
[C---:B------:R-:W-:Y:S01]  /*5860*/  FMUL R29, R47.reuse, R33 ;  /* 0x000000212f1d7220 */ /* 0x040fe20000400000 */
[C---:B------:R-:W-:Y:S01]  /*5870*/  FMUL R6, R47.reuse, R6 ;  /* 0x000000062f067220 */ /* 0x040fe20000400000 */
[C---:B------:R-:W-:Y:S01]  /*5880*/  FMUL R7, R47.reuse, R7 ;  /* 0x000000072f077220 */ /* 0x040fe20000400000 */
[--C-:B------:R-:W-:Y:S02]  /*5890*/  HADD2.F32 R55, -RZ, R57.reuse.H0_H0 ;  /* 0x20000039ff377230 */ /* 0x100fe40000004100 */
[----:B------:R-:W-:Y:S01]  /*58a0*/  FMUL R10, R47, R10 ;  /* 0x0000000a2f0a7220 */ /* 0x000fe20000400000 */
[C---:B------:R-:W-:Y:S01]  /*58b0*/  FFMA R6, R49.reuse, R51, R6 ;  /* 0x0000003331067223 */ /* 0x040fe20000000006 */
[----:B------:R-:W-:Y:S02]  /*58c0*/  HADD2.F32 R56, -RZ, R57.H1_H1 ;  /* 0x30000039ff387230 */ /* 0x000fe40000004100 */
[C---:B------:R-:W-:Y:S01]  /*58d0*/  FFMA R7, R49.reuse, R52, R7 ;  /* 0x0000003431077223 */ /* 0x040fe20000000007 */
[C---:B------:R-:W-:Y:S01]  /*58e0*/  FFMA R8, R49.reuse, R53, R8 ;  /* 0x0000003531087223 */ /* 0x040fe20000000008 */
[C---:B------:R-:W-:Y:S01]  /*58f0*/  FFMA R9, R49.reuse, R54, R9 ;  /* 0x0000003631097223 */ /* 0x040fe20000000009 */
[----:B------:R-:W-:Y:S02]  /*5900*/  HADD2.F32 R57, -RZ, R61.H0_H0 ;  /* 0x2000003dff397230 */ /* 0x000fe40000004100 */
[----:B------:R-:W-:Y:S01]  /*5910*/  FFMA R10, R49, R55, R10 ;  /* 0x00000037310a7223 */ /* 0x000fe2000000000a */
[----:B------:R-:W-:Y:S01]  /*5920*/  F2FP.SATFINITE.E5M2.F32.PACK_AB_MERGE_C R92, R7, R6, RZ ;  /* 0x00000006075c723e */ /* 0x000fe200048060ff */
[----:B------:R-:W-:Y:S02]  /*5930*/  HADD2.F32 R61, -RZ, R62.H0_H0 ;  /* 0x2000003eff3d7230 */ /* 0x000fe40000004100 */
[----:B------:R-:W-:Y:S01]  /*5940*/  FMUL R11, R47, R11 ;  /* 0x0000000b2f0b7220 */ /* 0x000fe20000400000 */
[----:B------:R-:W-:Y:S01]  /*5950*/  F2FP.F16.E5M2.UNPACK_B R64, R59.H1 ;  /* 0x0000003bff40723e */ /* 0x000fe200030004ff */
[----:B------:R-:W-:Y:S01]  /*5960*/  HADD2.F32 R59, -RZ, R60.H0_H0 ;  /* 0x2000003cff3b7230 */ /* 0x000fe20000004100 */
[----:B------:R-:W-:Y:S01]  /*5970*/  F2FP.SATFINITE.E5M2.F32.PACK_AB_MERGE_C R92, R5, R4, R92 ;  /* 0x00000004055c723e */ /* 0x000fe2000480605c */
[C---:B------:R-:W-:Y:S01]  /*5980*/  FFMA R11, R49.reuse, R56, R11 ;  /* 0x00000038310b7223 */ /* 0x040fe2000000000b */
[C---:B------:R-:W-:Y:S01]  /*5990*/  FFMA R12, R49.reuse, R57, R12 ;  /* 0x00000039310c7223 */ /* 0x040fe2000000000c */
[----:B------:R-:W-:Y:S01]  /*59a0*/  FFMA R13, R49, R58, R13 ;  /* 0x0000003a310d7223 */ /* 0x000fe2000000000d */
[----:B------:R-:W-:Y:S02]  /*59b0*/  HADD2.F32 R62, -RZ, R62.H1_H1 ;  /* 0x3000003eff3e7230 */ /* 0x000fe40000004100 */
[----:B------:R-:W-:Y:S01]  /*59c0*/  FMUL R14, R47, R14 ;  /* 0x0000000e2f0e7220 */ /* 0x000fe20000400000 */
[----:B------:R-:W-:Y:S01]  /*59d0*/  HADD2.F32 R60, -RZ, R60.H1_H1 ;  /* 0x3000003cff3c7230 */ /* 0x000fe20000004100 */
[----:B------:R-:W-:Y:S01]  /*59e0*/  F2FP.SATFINITE.E5M2.F32.PACK_AB_MERGE_C R93, R11, R10, RZ ;  /* 0x0000000a0b5d723e */ /* 0x000fe200048060ff */
[----:B------:R-:W-:Y:S02]  /*59f0*/  HADD2.F32 R51, -RZ, R77.H0_H0 ;  /* 0x2000004dff337230 */ /* 0x000fe40000004100 */
[----:B------:R-:W-:Y:S01]  /*5a00*/  FFMA R14, R49, R59, R14 ;  /* 0x0000003b310e7223 */ /* 0x000fe2000000000e */
[----:B------:R-:W-:Y:S01]  /*5a10*/  FMUL R15, R47, R15 ;  /* 0x0000000f2f0f7220 */ /* 0x000fe20000400000 */
[--C-:B------:R-:W-:Y:S01]  /*5a20*/  HADD2.F32 R63, -RZ, R64.reuse.H0_H0 ;  /* 0x20000040ff3f7230 */ /* 0x100fe20000004100 */
[----:B------:R-:W-:Y:S01]  /*5a30*/  F2FP.SATFINITE.E5M2.F32.PACK_AB_MERGE_C R93, R9, R8, R93 ;  /* 0x00000008095d723e */ /* 0x000fe2000480605d */
[----:B------:R-:W-:Y:S02]  /*5a40*/  HADD2.F32 R64, -RZ, R64.H1_H1 ;  /* 0x30000040ff407230 */ /* 0x000fe40000004100 */
[C---:B------:R-:W-:Y:S01]  /*5a50*/  FFMA R15, R49.reuse, R60, R15 ;  /* 0x0000003c310f7223 */ /* 0x040fe2000000000f */
[C---:B------:R-:W-:Y:S01]  /*5a60*/  FFMA R16, R49.reuse, R61, R16 ;  /* 0x0000003d31107223 */ /* 0x040fe20000000010 */
[----:B------:R-:W-:Y:S01]  /*5a70*/  FFMA R17, R49, R62, R17 ;  /* 0x0000003e31117223 */ /* 0x000fe20000000011 */
[C---:B------:R-:W-:Y:S01]  /*5a80*/  FMUL R18, R47.reuse, R18 ;  /* 0x000000122f127220 */ /* 0x040fe20000400000 */
[C---:B------:R-:W-:Y:S01]  /*5a90*/  FMUL R19, R47.reuse, R19 ;  /* 0x000000132f137220 */ /* 0x040fe20000400000 */
[--C-:B------:R-:W-:Y:S02]  /*5aa0*/  HADD2.F32 R66, -RZ, R68.reuse.H0_H0 ;  /* 0x20000044ff427230 */ /* 0x100fe40000004100 */
[----:B------:R-:W-:Y:S01]  /*5ab0*/  FMUL R3, R47, R22 ;  /* 0x000000162f037220 */ /* 0x000fe20000400000 */
[C---:B------:R-:W-:Y:S01]  /*5ac0*/  FFMA R18, R49.reuse, R63, R18 ;  /* 0x0000003f31127223 */ /* 0x040fe20000000012 */
[----:B------:R-:W-:Y:S02]  /*5ad0*/  HADD2.F32 R68, -RZ, R68.H1_H1 ;  /* 0x30000044ff447230 */ /* 0x000fe40000004100 */
[----:B------:R-:W-:Y:S01]  /*5ae0*/  FFMA R19, R49, R64, R19 ;  /* 0x0000004031137223 */ /* 0x000fe20000000013 */
[----:B------:R-:W-:Y:S01]  /*5af0*/  FMUL R23, R47, R23 ;  /* 0x000000172f177220 */ /* 0x000fe20000400000 */
[C---:B------:R-:W-:Y:S01]  /*5b00*/  FFMA R0, R49.reuse, R65, R0 ;  /* 0x0000004131007223 */ /* 0x040fe20000000000 */
[C---:B------:R-:W-:Y:S01]  /*5b10*/  FFMA R2, R49.reuse, R67, R2 ;  /* 0x0000004331027223 */ /* 0x040fe20000000002 */
[--C-:B------:R-:W-:Y:S02]  /*5b20*/  HADD2.F32 R71, -RZ, R72.reuse.H0_H0 ;  /* 0x20000048ff477230 */ /* 0x100fe40000004100 */
[----:B------:R-:W-:Y:S01]  /*5b30*/  FFMA R3, R49, R66, R3 ;  /* 0x0000004231037223 */ /* 0x000fe20000000003 */
[----:B------:R-:W-:Y:S02]  /*5b40*/  HADD2.F32 R72, -RZ, R72.H1_H1 ;  /* 0x30000048ff487230 */ /* 0x000fe40000004100 */
[----:B------:R-:W-:Y:S01]  /*5b50*/  FMUL R22, R47, R26 ;  /* 0x0000001a2f167220 */ /* 0x000fe20000400000 */
        /* <DEDUP_REMOVED lines=18> */
[----:B------:R-:W-:Y:S01]  /*5c80*/  F2FP.SATFINITE.E5M2.F32.PACK_AB_MERGE_C R94, R15, R14, RZ ;  /* 0x0000000e0f5e723e */ /* 0x000fe200048060ff */
[----:B------:R-:W-:Y:S01]  /*5c90*/  FFMA R28, R49, R51, R28 ;  /* 0x00000033311c7223 */ /* 0x000fe2000000001c */
[----:B------:R-:W-:Y:S01]  /*5ca0*/  F2FP.SATFINITE.E5M2.F32.PACK_AB_MERGE_C R95, R19, R18, RZ ;  /* 0x00000012135f723e */ /* 0x000fe200048060ff */
[C---:B------:R-:W-:Y:S01]  /*5cb0*/  FFMA R29, R49.reuse, R48, R29 ;  /* 0x00000030311d7223 */ /* 0x040fe2000000001d */
[C---:B------:R-:W-:Y:S01]  /*5cc0*/  FFMA R30, R49.reuse, R77, R30 ;  /* 0x0000004d311e7223 */ /* 0x040fe2000000001e */
[----:B------:R-:W-:Y:S01]  /*5cd0*/  FFMA R35, R49, R50, R35 ;  /* 0x0000003231237223 */ /* 0x000fe20000000023 */
[----:B------:R-:W-:Y:S02]  /*5ce0*/  F2FP.SATFINITE.E5M2.F32.PACK_AB_MERGE_C R94, R13, R12, R94 ;  /* 0x0000000c0d5e723e */ /* 0x000fe4000480605e */
[----:B------:R-:W-:Y:S02]  /*5cf0*/  F2FP.SATFINITE.E5M2.F32.PACK_AB_MERGE_C R95, R17, R16, R95 ;  /* 0x00000010115f723e */ /* 0x000fe4000480605f */
[----:B------:R-:W-:Y:S02]  /*5d00*/  F2FP.SATFINITE.E5M2.F32.PACK_AB_MERGE_C R113, R23, R3, RZ ;  /* 0x000000031771723e */ /* 0x000fe400048060ff */
[----:B------:R-:W-:Y:S01]  /*5d10*/  F2FP.SATFINITE.E5M2.F32.PACK_AB_MERGE_C R114, R27, R22, RZ ;  /* 0x000000161b72723e */ /* 0x000fe200048060ff */
[----:B------:R1:W-:Y:S01]  /*5d20*/  STS.128 [R103+UR43+0x1200], R92 ;  /* 0x0012005c67007988 */ /* 0x0003e20008000c2b */
[----:B------:R-:W-:Y:S02]  /*5d30*/  F2FP.SATFINITE.E5M2.F32.PACK_AB_MERGE_C R116, R31, R26, RZ ;  /* 0x0000001a1f74723e */ /* 0x000fe400048060ff */
[----:B------:R-:W-:Y:S02]  /*5d40*/  F2FP.SATFINITE.E5M2.F32.PACK_AB_MERGE_C R117, R35, R30, RZ ;  /* 0x0000001e2375723e */ /* 0x000fe400048060ff */
[----:B------:R-:W-:Y:S02]  /*5d50*/  F2FP.SATFINITE.E5M2.F32.PACK_AB_MERGE_C R112, R2, R0, R113 ;  /* 0x000000000270723e */ /* 0x000fe40004806071 */
[----:B------:R-:W-:Y:S02]  /*5d60*/  F2FP.SATFINITE.E5M2.F32.PACK_AB_MERGE_C R113, R21, R20, R114 ;  /* 0x000000141571723e */ /* 0x000fe40004806072 */
[----:B------:R-:W-:Y:S02]  /*5d70*/  F2FP.SATFINITE.E5M2.F32.PACK_AB_MERGE_C R114, R25, R24, R116 ;  /* 0x000000181972723e */ /* 0x000fe40004806074 */
[----:B------:R-:W-:Y:S02]  /*5d80*/  F2FP.SATFINITE.E5M2.F32.PACK_AB_MERGE_C R115, R29, R28, R117 ;  /* 0x0000001c1d73723e */ /* 0x000fe40004806075 */
[----:B------:R-:W-:Y:S03]  /*5d90*/  IADD3 R116, PT, PT, R44, 0x1, RZ ;  /* 0x000000012c747810 */ /* 0x000fe60007ffe0ff */
[----:B------:R1:W-:Y:S01]  /*5da0*/  STS.128 [R102+0x1010], R112 ;  /* 0x0010107066007388 */ /* 0x0003e20000000c00 */
[----:B------:R-:W-:Y:S01]  /*5db0*/  @!PT LDS RZ, [RZ] ;  /* 0x00000000fffff984 */ /* 0x000fe20000000800 */
[----:B------:R-:W-:Y:S01]  /*5dc0*/  @!PT LDS RZ, [RZ] ;  /* 0x00000000fffff984 */ /* 0x000fe20000000800 */
[----:B------:R-:W-:Y:S01]  /*5dd0*/  @!PT LDS RZ, [RZ] ;  /* 0x00000000fffff984 */ /* 0x000fe20000000800 */
[----:B------:R-:W-:Y:S01]  /*5de0*/  @!PT LDS RZ, [RZ] ;  /* 0x00000000fffff984 */ /* 0x000fe20000000800 */
[----:B------:R3:W-:Y:S07]  /*5df0*/  MEMBAR.ALL.CTA ;  /* 0x0000000000007992 */ /* 0x0007ee0000008000 */
[----:B---3--:R-:W3:Y:S02]  /*5e00*/  FENCE.VIEW.ASYNC.S ;  /* 0x00000000000073c6 */ /* 0x008ee40000000000 */
[----:B---3--:R-:W-:Y:S06]  /*5e10*/  BAR.SYNC.DEFER_BLOCKING 0x1, 0x80 ;  /* 0x0042000000007b1d */ /* 0x008fec0000010000 */
[----:B------:R-:W-:Y:S05]  /*5e20*/  @P0 BRA `(.L_x_91) ;  /* 0x0000000000340947 */ /* 0x000fea0003800000 */
[----:B------:R-:W-:Y:S01]  /*5e30*/  UIADD3 UR12, UPT, UPT, UR43, 0x1200, URZ ;  /* 0x000012002b0c7890 */ /* 0x000fe2000fffe0ff */
[----:B------:R-:W-:Y:S01]  /*5e40*/  R2UR UR9, R91 ;  /* 0x000000005b0972ca */ /* 0x000fe200000e0000 */
[----:B------:R-:W-:Y:S01]  /*5e50*/  UIADD3 UR10, UP0, UPT, UR46, 0x680, URZ ;  /* 0x000006802e0a7890 */ /* 0x000fe2000ff1e0ff */
[----:B------:R-:W-:Y:S01]  /*5e60*/  R2UR UR8, R97 ;  /* 0x00000000610872ca */ /* 0x000fe200000e0000 */
[----:B------:R-:W-:Y:S02]  /*5e70*/  UMOV UR7, UR36 ;  /* 0x0000002400077c82 */ /* 0x000fe40008000000 */
[----:B------:R-:W-:Y:S01]  /*5e80*/  IMAD.U32 R109, RZ, RZ, UR12 ;  /* 0x0000000cff6d7e24 */ /* 0x000fe2000f8e00ff */
[----:B------:R-:W-:Y:S04]  /*5e90*/  UIADD3.X UR11, UPT, UPT, URZ, UR47, URZ, UP0, !UPT ;  /* 0x0000002fff0b7290 */ /* 0x000fe800087fe4ff */
[----:B------:R-:W-:Y:S03]  /*5ea0*/  R2UR UR4, R109 ;  /* 0x000000006d0472ca */ /* 0x000fe600000e0000 */
[----:B------:R-:W-:Y:S02]  /*5eb0*/  USHF.L.U32 UR5, UR9, 0x6, URZ ;  /* 0x0000000609057899 */ /* 0x000fe400080006ff */
[----:B------:R-:W-:Y:S09]  /*5ec0*/  USHF.L.U32 UR6, UR8, 0x6, URZ ;  /* 0x0000000608067899 */ /* 0x000ff200080006ff */
[----:B------:R3:W-:Y:S01]  /*5ed0*/  UTMASTG.3D [UR4], [UR10] ;  /* 0x000000040a0073b5 */ /* 0x0007e20008010000 */
[----:B------:R0:W-:Y:S01]  /*5ee0*/  UTMACMDFLUSH ;  /* 0x00000000000079b7 */ /* 0x0001e20000000000 */
[----:B---3--:R-:W-:Y:S04]  /*5ef0*/  DEPBAR.LE SB0, 0x0 ;  /* 0x000080000000791a */ /* 0x008fe80000000000 */
.L_x_91:
[----:B------:R-:W-:Y:S05]  /*5f00*/  BSYNC.RECONVERGENT B0 ;  /* 0x0000000000007941 */ /* 0x000fea0003800200 */
.L_x_90:
[----:B------:R-:W-:Y:S01]  /*5f10*/  BAR.SYNC.DEFER_BLOCKING 0x1, 0x80 ;  /* 0x0042000000007b1d */ /* 0x000fe20000010000 */
[----:B------:R-:W-:Y:S01]  /*5f20*/  ISETP.NE.AND P2, PT, R110, RZ, PT ;  /* 0x000000ff6e00720c */ /* 0x000fe20003f45270 */
[----:B------:R-:W-:Y:S01]  /*5f30*/  IMAD.IADD R91, R43, 0x1, R79 ;  /* 0x000000012b5b7824 */ /* 0x000fe200078e024f */
[----:B------:R-:W-:Y:S01]  /*5f40*/  ISETP.NE.AND P0, PT, R111, 0x2, PT ;  /* 0x000000026f00780c */ /* 0x000fe20003f05270 */
[----:B------:R-:W-:Y:S01]  /*5f50*/  IMAD.IADD R97, R45, 0x1, R90 ;  /* 0x000000012d617824 */ /* 0x000fe200078e025a */
[----:B------:R-:W-:Y:S02]  /*5f60*/  ISETP.NE.AND P1, PT, R116, 0x4, PT ;  /* 0x000000047400780c */ /* 0x000fe40003f25270 */
[----:B------:R-:W-:Y:S02]  /*5f70*/  SEL R0, RZ, 0x1, P0 ;  /* 0x00000001ff007807 */ /* 0x000fe40000000000 */
[----:B------:R-:W-:Y:S02]  /*5f80*/  SEL R3, RZ, 0x1, P1 ;  /* 0x00000001ff037807 */ /* 0x000fe40000800000 */
[----:B------:R-:W-:Y:S02]  /*5f90*/  LOP3.LUT R107, R107, R0, RZ, 0x3c, !PT ;  /* 0x000000006b6b7212 */ /* 0x000fe400078e3cff */
[----:B------:R-:W-:Y:S02]  /*5fa0*/  LOP3.LUT R108, R108, R3, RZ, 0x3c, !PT ;  /* 0x000000036c6c7212 */ /* 0x000fe400078e3cff */
[----:B------:R-:W-:Y:S02]  /*5fb0*/  @P2 R2UR UR36, R105 ;  /* 0x00000000692422ca */ /* 0x000fe400000e0000 */
[----:B------:R-:W-:Y:S02]  /*5fc0*/  SEL R111, R111, RZ, P0 ;  /* 0x000000ff6f6f7207 */ /* 0x000fe40000000000 */
[----:B------:R-:W-:Y:S01]  /*5fd0*/  SEL R44, R116, RZ, P1 ;  /* 0x000000ff742c7207 */ /* 0x000fe20000800000 */
[----:B------:R-:W-:Y:S10]  /*5fe0*/  @P2 BRA `(.L_x_92) ;  /* 0xffffffe400842947 */ /* 0x000ff4000383ffff */
[----:B------:R-:W-:Y:S05]  /*5ff0*/  EXIT ;  /* 0x000000000000794d */ /* 0x000fea0003800000 */
.L_x_19:
[----:B--2---:R2:W1:Y:S02]  /*6000*/  SYNCS.PHASECHK.TRANS64.TRYWAIT P0, [R3+URZ+0xb0], R2 ;  /* 0x0000b002030075a7 */ /* 0x00446400080011ff */
[----:B-1----:R-:W-:Y:S05]  /*6010*/  @!P0 NANOSLEEP.SYNCS 0x989680 ;  /* 0x009896800000895d */ /* 0x002fea0003900000 */
[----:B------:R-:W1:Y:S02]  /*6020*/  @!P0 SYNCS.PHASECHK.TRANS64 P0, [R3+URZ+0xb0], R2 ;  /* 0x0000b002030085a7 */ /* 0x000e6400080010ff */
[----:B-1----:R-:W-:Y:S05]  /*6030*/  @!P0 BRA `(.L_x_19) ;  /* 0xfffffffc00f08947 */ /* 0x002fea000383ffff */
[----:B------:R-:W-:Y:S05]  /*6040*/  BRA `(.L_x_93) ;  /* 0xffffffb4003c7947 */ /* 0x000fea000383ffff */
.L_x_22:
[----:B-1----:R-:W-:-:S07]  /*6050*/  MOV R2, UR33 ;  /* 0x0000002100027c02 */ /* 0x002fce0008000f00 */
.L_x_94:
[----:B-1----:R1:W2:Y:S02]  /*6060*/  SYNCS.PHASECHK.TRANS64.TRYWAIT P0, [R2+URZ+0x10], R5 ;  /* 0x00001005020075a7 */ /* 0x0022a400080011ff */
[----:B--2---:R-:W-:Y:S05]  /*6070*/  @!P0 NANOSLEEP.SYNCS 0x989680 ;  /* 0x009896800000895d */ /* 0x004fea0003900000 */
[----:B------:R-:W2:Y:S02]  /*6080*/  @!P0 SYNCS.PHASECHK.TRANS64 P0, [R2+URZ+0x10], R5 ;  /* 0x00001005020085a7 */ /* 0x000ea400080010ff */
[----:B--2---:R-:W-:Y:S05]  /*6090*/  @!P0 BRA `(.L_x_94) ;  /* 0xfffffffc00f08947 */ /* 0x004fea000383ffff */
[----:B------:R-:W-:Y:S05]  /*60a0*/  BRA `(.L_x_21) ;  /* 0xffffffb4008c7947 */ /* 0x000fea000383ffff */
.L_x_28:
[----:B-1----:R-:W-:-:S07]  /*60b0*/  MOV R2, UR17 ;  /* 0x0000001100027c02 */ /* 0x002fce0008000f00 */
.L_x_95:
[----:B-1----:R1:W2:Y:S02]  /*60c0*/  SYNCS.PHASECHK.TRANS64.TRYWAIT P0, [R2+URZ+0x10], R5 ;  /* 0x00001005020075a7 */ /* 0x0022a400080011ff */
[----:B--2---:R-:W-:Y:S05]  /*60d0*/  @!P0 NANOSLEEP.SYNCS 0x989680 ;  /* 0x009896800000895d */ /* 0x004fea0003900000 */
[----:B------:R-:W2:Y:S02]  /*60e0*/  @!P0 SYNCS.PHASECHK.TRANS64 P0, [R2+URZ+0x10], R5 ;  /* 0x00001005020085a7 */ /* 0x000ea400080010ff */
[----:B--2---:R-:W-:Y:S05]  /*60f0*/  @!P0 BRA `(.L_x_95) ;  /* 0xfffffffc00f08947 */ /* 0x004fea000383ffff */
[----:B------:R-:W-:Y:S05]  /*6100*/  BRA `(.L_x_27) ;  /* 0xffffffb800307947 */ /* 0x000fea000383ffff */
.L_x_32:
[----:B-1----:R1:W2:Y:S02]  /*6110*/  SYNCS.PHASECHK.TRANS64.TRYWAIT P0, [R2+URZ+0x40], R3 ;  /* 0x00004003020075a7 */ /* 0x0022a400080011ff */
[----:B--2---:R-:W-:Y:S05]  /*6120*/  @!P0 NANOSLEEP.SYNCS 0x989680 ;  /* 0x009896800000895d */ /* 0x004fea0003900000 */
[----:B------:R-:W2:Y:S02]  /*6130*/  @!P0 SYNCS.PHASECHK.TRANS64 P0, [R2+URZ+0x40], R3 ;  /* 0x00004003020085a7 */ /* 0x000ea400080010ff */
[----:B--2---:R-:W-:Y:S05]  /*6140*/  @!P0 BRA `(.L_x_32) ;  /* 0xfffffffc00f08947 */ /* 0x004fea000383ffff */
[----:B------:R-:W-:Y:S05]  /*6150*/  BRA `(.L_x_96) ;  /* 0xffffffb800bc7947 */ /* 0x000fea000383ffff */
.L_x_36:
[----:B----4-:R-:W-:-:S07]  /*6160*/  MOV R0, UR4 ;  /* 0x0000000400007c02 */ /* 0x010fce0008000f00 */
.L_x_97:
[----:B-1----:R1:W2:Y:S02]  /*6170*/  SYNCS.PHASECHK.TRANS64.TRYWAIT P0, [R0+URZ], R3 ;  /* 0x00000003000075a7 */ /* 0x0022a400080011ff */
[----:B--2---:R-:W-:Y:S05]  /*6180*/  @!P0 NANOSLEEP.SYNCS 0x989680 ;  /* 0x009896800000895d */ /* 0x004fea0003900000 */
[----:B------:R-:W2:Y:S02]  /*6190*/  @!P0 SYNCS.PHASECHK.TRANS64 P0, [R0+URZ], R3 ;  /* 0x00000003000085a7 */ /* 0x000ea400080010ff */
[----:B--2---:R-:W-:Y:S05]  /*61a0*/  @!P0 BRA `(.L_x_97) ;  /* 0xfffffffc00f08947 */ /* 0x004fea000383ffff */
[----:B------:R-:W-:Y:S05]  /*61b0*/  BRA `(.L_x_98) ;  /* 0xffffffc0002c7947 */ /* 0x000fea000383ffff */
.L_x_39:
[----:B-1----:R1:W2:Y:S02]  /*61c0*/  SYNCS.PHASECHK.TRANS64.TRYWAIT P0, [R0+URZ+0xa0], R5 ;  /* 0x0000a005000075a7 */ /* 0x0022a400080011ff */
[----:B--2---:R-:W-:Y:S05]  /*61d0*/  @!P0 NANOSLEEP.SYNCS 0x989680 ;  /* 0x009896800000895d */ /* 0x004fea0003900000 */
[----:B------:R-:W2:Y:S02]  /*61e0*/  @!P0 SYNCS.PHASECHK.TRANS64 P0, [R0+URZ+0xa0], R5 ;  /* 0x0000a005000085a7 */ /* 0x000ea400080010ff */
[----:B--2---:R-:W-:Y:S05]  /*61f0*/  @!P0 BRA `(.L_x_39) ;  /* 0xfffffffc00f08947 */ /* 0x004fea000383ffff */
[----:B------:R-:W-:Y:S05]  /*6200*/  BRA `(.L_x_99) ;  /* 0xffffffc000887947 */ /* 0x000fea000383ffff */
.L_x_40:
[----:B------:R-:W-:-:S07]  /*6210*/  MOV R0, UR5 ;  /* 0x0000000500007c02 */ /* 0x000fce0008000f00 */
.L_x_100:
[----:B-1----:R1:W2:Y:S02]  /*6220*/  SYNCS.PHASECHK.TRANS64.TRYWAIT P0, [R0+URZ+0x50], R5 ;  /* 0x00005005000075a7 */ /* 0x0022a400080011ff */
[----:B--2---:R-:W-:Y:S05]  /*6230*/  @!P0 NANOSLEEP.SYNCS 0x989680 ;  /* 0x009896800000895d */ /* 0x004fea0003900000 */
[----:B------:R-:W2:Y:S02]  /*6240*/  @!P0 SYNCS.PHASECHK.TRANS64 P0, [R0+URZ+0x50], R5 ;  /* 0x00005005000085a7 */ /* 0x000ea400080010ff */
[----:B--2---:R-:W-:Y:S05]  /*6250*/  @!P0 BRA `(.L_x_100) ;  /* 0xfffffffc00f08947 */ /* 0x004fea000383ffff */
[----:B------:R-:W-:Y:S05]  /*6260*/  BRA `(.L_x_101) ;  /* 0xffffffc000987947 */ /* 0x000fea000383ffff */
.L_x_41:
[----:B-1----:R1:W2:Y:S02]  /*6270*/  SYNCS.PHASECHK.TRANS64.TRYWAIT P1, [R0+URZ+0x40], R5 ;  /* 0x00004005000075a7 */ /* 0x0022a400080211ff */
[----:B--2---:R-:W-:Y:S05]  /*6280*/  @!P1 NANOSLEEP.SYNCS 0x989680 ;  /* 0x009896800000995d */ /* 0x004fea0003900000 */
[----:B------:R-:W2:Y:S02]  /*6290*/  @!P1 SYNCS.PHASECHK.TRANS64 P1, [R0+URZ+0x40], R5 ;  /* 0x00004005000095a7 */ /* 0x000ea400080210ff */
[----:B--2---:R-:W-:Y:S05]  /*62a0*/  @!P1 BRA `(.L_x_41) ;  /* 0xfffffffc00f09947 */ /* 0x004fea000383ffff */
[----:B------:R-:W-:Y:S05]  /*62b0*/  BRA `(.L_x_102) ;  /* 0xffffffc000c87947 */ /* 0x000fea000383ffff */
.L_x_44:
[----:B------:R-:W-:-:S07]  /*62c0*/  MOV R0, UR5 ;  /* 0x0000000500007c02 */ /* 0x000fce0008000f00 */
.L_x_103:
[----:B-1----:R1:W2:Y:S02]  /*62d0*/  SYNCS.PHASECHK.TRANS64.TRYWAIT P0, [R0+URZ+0x50], R3 ;  /* 0x00005003000075a7 */ /* 0x0022a400080011ff */
[----:B--2---:R-:W-:Y:S05]  /*62e0*/  @!P0 NANOSLEEP.SYNCS 0x989680 ;  /* 0x009896800000895d */ /* 0x004fea0003900000 */
[----:B------:R-:W2:Y:S02]  /*62f0*/  @!P0 SYNCS.PHASECHK.TRANS64 P0, [R0+URZ+0x50], R3 ;  /* 0x00005003000085a7 */ /* 0x000ea400080010ff */
[----:B--2---:R-:W-:Y:S05]  /*6300*/  @!P0 BRA `(.L_x_103) ;  /* 0xfffffffc00f08947 */ /* 0x004fea000383ffff */
[----:B------:R-:W-:Y:S05]  /*6310*/  BRA `(.L_x_43) ;  /* 0xffffffc4001c7947 */ /* 0x000fea000383ffff */
.L_x_51:
[----:B-1----:R1:W2:Y:S02]  /*6320*/  SYNCS.PHASECHK.TRANS64.TRYWAIT P1, [R0+URZ+0x40], R5 ;  /* 0x00004005000075a7 */ /* 0x0022a400080211ff */
[----:B--2---:R-:W-:Y:S05]  /*6330*/  @!P1 NANOSLEEP.SYNCS 0x989680 ;  /* 0x009896800000995d */ /* 0x004fea0003900000 */
[----:B------:R-:W2:Y:S02]  /*6340*/  @!P1 SYNCS.PHASECHK.TRANS64 P1, [R0+URZ+0x40], R5 ;  /* 0x00004005000095a7 */ /* 0x000ea400080210ff */
[----:B--2---:R-:W-:Y:S05]  /*6350*/  @!P1 BRA `(.L_x_51) ;  /* 0xfffffffc00f09947 */ /* 0x004fea000383ffff */
[----:B------:R-:W-:Y:S05]  /*6360*/  BRA `(.L_x_104) ;  /* 0xffffffc8008c7947 */ /* 0x000fea000383ffff */
.L_x_52:
[----:B------:R-:W-:-:S07]  /*6370*/  MOV R3, UR7 ;  /* 0x0000000700037c02 */ /* 0x000fce0008000f00 */
.L_x_105:
[----:B-1----:R1:W2:Y:S02]  /*6380*/  SYNCS.PHASECHK.TRANS64.TRYWAIT P0, [R3+URZ+0x80], R0 ;  /* 0x00008000030075a7 */ /* 0x0022a400080011ff */
[----:B--2---:R-:W-:Y:S05]  /*6390*/  @!P0 NANOSLEEP.SYNCS 0x989680 ;  /* 0x009896800000895d */ /* 0x004fea0003900000 */
[----:B------:R-:W2:Y:S02]  /*63a0*/  @!P0 SYNCS.PHASECHK.TRANS64 P0, [R3+URZ+0x80], R0 ;  /* 0x00008000030085a7 */ /* 0x000ea400080010ff */
[----:B--2---:R-:W-:Y:S05]  /*63b0*/  @!P0 BRA `(.L_x_105) ;  /* 0xfffffffc00f08947 */ /* 0x004fea000383ffff */
[----:B------:R-:W-:Y:S05]  /*63c0*/  BRA `(.L_x_106) ;  /* 0xffffffc800dc7947 */ /* 0x000fea000383ffff */
.L_x_55:
[----:B------:R-:W-:Y:S07]  /*63d0*/  MOV R0, UR6 ;  /* 0x0000000600007c02 */ /* 0x000fee0008000f00 */
.L_x_107:
[----:B-1----:R1:W2:Y:S02]  /*63e0*/  SYNCS.PHASECHK.TRANS64.TRYWAIT P0, [R0+URZ], R3 ;  /* 0x00000003000075a7 */ /* 0x0022a400080011ff */
[----:B--2---:R-:W-:Y:S05]  /*63f0*/  @!P0 NANOSLEEP.SYNCS 0x989680 ;  /* 0x009896800000895d */ /* 0x004fea0003900000 */
[----:B------:R-:W2:Y:S02]  /*6400*/  @!P0 SYNCS.PHASECHK.TRANS64 P0, [R0+URZ], R3 ;  /* 0x00000003000085a7 */ /* 0x000ea400080010ff */
[----:B--2---:R-:W-:Y:S05]  /*6410*/  @!P0 BRA `(.L_x_107) ;  /* 0xfffffffc00f08947 */ /* 0x004fea000383ffff */
[----:B------:R-:W-:Y:S05]  /*6420*/  BRA `(.L_x_54) ;  /* 0xffffffc800f87947 */ /* 0x000fea000383ffff */
.L_x_58:
[----:B------:R-:W-:-:S07]  /*6430*/  MOV R0, UR6 ;  /* 0x0000000600007c02 */ /* 0x000fce0008000f00 */
.L_x_108:
[----:B--2---:R2:W4:Y:S02]  /*6440*/  SYNCS.PHASECHK.TRANS64.TRYWAIT P0, [R0+URZ], R3 ;  /* 0x00000003000075a7 */ /* 0x00452400080011ff */
[----:B----4-:R-:W-:Y:S05]  /*6450*/  @!P0 NANOSLEEP.SYNCS 0x989680 ;  /* 0x009896800000895d */ /* 0x010fea0003900000 */
[----:B------:R-:W4:Y:S02]  /*6460*/  @!P0 SYNCS.PHASECHK.TRANS64 P0, [R0+URZ], R3 ;  /* 0x00000003000085a7 */ /* 0x000f2400080010ff */
[----:B----4-:R-:W-:Y:S05]  /*6470*/  @!P0 BRA `(.L_x_108) ;  /* 0xfffffffc00f08947 */ /* 0x010fea000383ffff */
[----:B------:R-:W-:Y:S05]  /*6480*/  BRA `(.L_x_109) ;  /* 0xffffffcc00d47947 */ /* 0x000fea000383ffff */
.L_x_59:
[----:B------:R-:W-:-:S07]  /*6490*/  MOV R0, UR6 ;  /* 0x0000000600007c02 */ /* 0x000fce0008000f00 */
.L_x_110:
[----:B-1----:R1:W2:Y:S02]  /*64a0*/  SYNCS.PHASECHK.TRANS64.TRYWAIT P0, [R0+URZ], R3 ;  /* 0x00000003000075a7 */ /* 0x0022a400080011ff */
[----:B--2---:R-:W-:Y:S05]  /*64b0*/  @!P0 NANOSLEEP.SYNCS 0x989680 ;  /* 0x009896800000895d */ /* 0x004fea0003900000 */
[----:B------:R-:W2:Y:S02]  /*64c0*/  @!P0 SYNCS.PHASECHK.TRANS64 P0, [R0+URZ], R3 ;  /* 0x00000003000085a7 */ /* 0x000ea400080010ff */
[----:B--2---:R-:W-:Y:S05]  /*64d0*/  @!P0 BRA `(.L_x_110) ;  /* 0xfffffffc00f08947 */ /* 0x004fea000383ffff */
[----:B------:R-:W-:Y:S05]  /*64e0*/  BRA `(.L_x_111) ;  /* 0xffffffcc00e07947 */ /* 0x000fea000383ffff */
.L_x_60:
[----:B------:R-:W-:-:S07]  /*64f0*/  MOV R0, UR6 ;  /* 0x0000000600007c02 */ /* 0x000fce0008000f00 */
.L_x_112:
[----:B-1----:R1:W2:Y:S02]  /*6500*/  SYNCS.PHASECHK.TRANS64.TRYWAIT P0, [R0+URZ], R3 ;  /* 0x00000003000075a7 */ /* 0x0022a400080011ff */
[----:B--2---:R-:W-:Y:S05]  /*6510*/  @!P0 NANOSLEEP.SYNCS 0x989680 ;  /* 0x009896800000895d */ /* 0x004fea0003900000 */
[----:B------:R-:W2:Y:S02]  /*6520*/  @!P0 SYNCS.PHASECHK.TRANS64 P0, [R0+URZ], R3 ;  /* 0x00000003000085a7 */ /* 0x000ea400080010ff */
[----:B--2---:R-:W-:Y:S05]  /*6530*/  @!P0 BRA `(.L_x_112) ;  /* 0xfffffffc00f08947 */ /* 0x004fea000383ffff */
[----:B------:R-:W-:Y:S05]  /*6540*/  BRA `(.L_x_113) ;  /* 0xffffffcc00ec7947 */ /* 0x000fea000383ffff */
.L_x_61:
[----:B------:R-:W-:-:S07]  /*6550*/  MOV R0, UR7 ;  /* 0x0000000700007c02 */ /* 0x000fce0008000f00 */
.L_x_114:
[----:B-1----:R1:W2:Y:S02]  /*6560*/  SYNCS.PHASECHK.TRANS64.TRYWAIT P0, [R0+URZ], R3 ;  /* 0x00000003000075a7 */ /* 0x0022a400080011ff */
[----:B--2---:R-:W-:Y:S05]  /*6570*/  @!P0 NANOSLEEP.SYNCS 0x989680 ;  /* 0x009896800000895d */ /* 0x004fea0003900000 */
[----:B------:R-:W2:Y:S02]  /*6580*/  @!P0 SYNCS.PHASECHK.TRANS64 P0, [R0+URZ], R3 ;  /* 0x00000003000085a7 */ /* 0x000ea400080010ff */
[----:B--2---:R-:W-:Y:S05]  /*6590*/  @!P0 BRA `(.L_x_114) ;  /* 0xfffffffc00f08947 */ /* 0x004fea000383ffff */
[----:B------:R-:W-:Y:S05]  /*65a0*/  BRA `(.L_x_115) ;  /* 0xffffffcc00f87947 */ /* 0x000fea000383ffff */
.L_x_66:
[----:B---3--:R3:W1:Y:S02]  /*65b0*/  SYNCS.PHASECHK.TRANS64.TRYWAIT P0, [R0+URZ+0x40], R3 ;  /* 0x00004003000075a7 */ /* 0x00866400080011ff */
[----:B-1----:R-:W-:Y:S05]  /*65c0*/  @!P0 NANOSLEEP.SYNCS 0x989680 ;  /* 0x009896800000895d */ /* 0x002fea0003900000 */
[----:B------:R-:W1:Y:S02]  /*65d0*/  @!P0 SYNCS.PHASECHK.TRANS64 P0, [R0+URZ+0x40], R3 ;  /* 0x00004003000085a7 */ /* 0x000e6400080010ff */
[----:B-1----:R-:W-:Y:S05]  /*65e0*/  @!P0 BRA `(.L_x_66) ;  /* 0xfffffffc00f08947 */ /* 0x002fea000383ffff */
[----:B------:R-:W-:Y:S05]  /*65f0*/  BRA `(.L_x_116) ;  /* 0xffffffd000f47947 */ /* 0x000fea000383ffff */
.L_x_69:
[----:B------:R-:W-:Y:S07]  /*6600*/  MOV R0, UR6 ;  /* 0x0000000600007c02 */ /* 0x000fee0008000f00 */
.L_x_117:
[----:B-1----:R1:W3:Y:S02]  /*6610*/  SYNCS.PHASECHK.TRANS64.TRYWAIT P0, [R0+URZ+0x38], R3 ;  /* 0x00003803000075a7 */ /* 0x0022e400080011ff */
[----:B---3--:R-:W-:Y:S05]  /*6620*/  @!P0 NANOSLEEP.SYNCS 0x989680 ;  /* 0x009896800000895d */ /* 0x008fea0003900000 */
[----:B------:R-:W3:Y:S02]  /*6630*/  @!P0 SYNCS.PHASECHK.TRANS64 P0, [R0+URZ+0x38], R3 ;  /* 0x00003803000085a7 */ /* 0x000ee400080010ff */
[----:B---3--:R-:W-:Y:S05]  /*6640*/  @!P0 BRA `(.L_x_117) ;  /* 0xfffffffc00f08947 */ /* 0x008fea000383ffff */
[----:B------:R-:W-:Y:S05]  /*6650*/  BRA `(.L_x_68) ;  /* 0xffffffd400e07947 */ /* 0x000fea000383ffff */
.L_x_72:
[----:B------:R-:W-:Y:S07]  /*6660*/  MOV R3, UR6 ;  /* 0x0000000600037c02 */ /* 0x000fee0008000f00 */
.L_x_118:
[----:B-1----:R1:W2:Y:S02]  /*6670*/  SYNCS.PHASECHK.TRANS64.TRYWAIT P2, [R3+URZ+0x28], R26 ;  /* 0x0000281a030075a7 */ /* 0x0022a400080411ff */
[----:B--2---:R-:W-:Y:S05]  /*6680*/  @!P2 NANOSLEEP.SYNCS 0x989680 ;  /* 0x009896800000a95d */ /* 0x004fea0003900000 */
[----:B------:R-:W2:Y:S02]  /*6690*/  @!P2 SYNCS.PHASECHK.TRANS64 P2, [R3+URZ+0x28], R26 ;  /* 0x0000281a0300a5a7 */ /* 0x000ea400080410ff */
[----:B--2---:R-:W-:Y:S05]  /*66a0*/  @!P2 BRA `(.L_x_118) ;  /* 0xfffffffc00f0a947 */ /* 0x004fea000383ffff */
[----:B------:R-:W-:Y:S05]  /*66b0*/  BRA `(.L_x_119) ;  /* 0xffffffd800747947 */ /* 0x000fea000383ffff */
.L_x_75:
[----:B--2---:R2:W4:Y:S02]  /*66c0*/  SYNCS.PHASECHK.TRANS64.TRYWAIT P0, [R0+URZ+0x40], R3 ;  /* 0x00004003000075a7 */ /* 0x00452400080011ff */
[----:B----4-:R-:W-:Y:S05]  /*66d0*/  @!P0 NANOSLEEP.SYNCS 0x989680 ;  /* 0x009896800000895d */ /* 0x010fea0003900000 */
[----:B------:R-:W4:Y:S02]  /*66e0*/  @!P0 SYNCS.PHASECHK.TRANS64 P0, [R0+URZ+0x40], R3 ;  /* 0x00004003000085a7 */ /* 0x000f2400080010ff */
[----:B----4-:R-:W-:Y:S05]  /*66f0*/  @!P0 BRA `(.L_x_75) ;  /* 0xfffffffc00f08947 */ /* 0x010fea000383ffff */
[----:B------:R-:W-:Y:S05]  /*6700*/  BRA `(.L_x_120) ;  /* 0xffffffdc00d07947 */ /* 0x000fea000383ffff */
.L_x_86:
[----:B-1----:R-:W-:Y:S04]  /*6710*/  MOV R0, UR43 ;  /* 0x0000002b00007c02 */ /* 0x002fe80008000f00 */
[----:B------:R1:W2:Y:S03]  /*6720*/  SYNCS.PHASECHK.TRANS64.TRYWAIT P1, [R0+URZ+0x20], R3 ;  /* 0x00002003000075a7 */ /* 0x0002a600080211ff */
[----:B--2---:R-:W-:Y:S05]  /*6730*/  @!P1 NANOSLEEP.SYNCS 0x989680 ;  /* 0x009896800000995d */ /* 0x004fea0003900000 */
[----:B------:R-:W2:Y:S02]  /*6740*/  @!P1 SYNCS.PHASECHK.TRANS64 P1, [R0+URZ+0x20], R3 ;  /* 0x00002003000095a7 */ /* 0x000ea400080210ff */
[----:B--2---:R-:W-:Y:S05]  /*6750*/  @!P1 BRA `(.L_x_86) ;  /* 0xfffffffc00ec9947 */ /* 0x004fea000383ffff */
[----:B------:R-:W-:Y:S05]  /*6760*/  BRA `(.L_x_85) ;  /* 0xffffffe800c47947 */ /* 0x000fea000383ffff */
.L_x_88:
[----:B-1----:R1:W4:Y:S02]  /*6770*/  SYNCS.PHASECHK.TRANS64.TRYWAIT P1, [R92+URZ+0x60], R7 ;  /* 0x000060075c0075a7 */ /* 0x00232400080211ff */
[----:B----4-:R-:W-:Y:S05]  /*6780*/  @!P1 NANOSLEEP.SYNCS 0x989680 ;  /* 0x009896800000995d */ /* 0x010fea0003900000 */
[----:B------:R-:W4:Y:S02]  /*6790*/  @!P1 SYNCS.PHASECHK.TRANS64 P1, [R92+URZ+0x60], R7 ;  /* 0x000060075c0095a7 */ /* 0x000f2400080210ff */
[----:B----4-:R-:W-:Y:S05]  /*67a0*/  @!P1 BRA `(.L_x_88) ;  /* 0xfffffffc00f09947 */ /* 0x010fea000383ffff */
[----:B------:R-:W-:Y:S05]  /*67b0*/  BRA `(.L_x_87) ;  /* 0xffffffec00007947 */ /* 0x000fea000383ffff */
        .weak           $__internal_0_$__cuda_sm10x_tcgen05_guardrail_trap_col_being_dealloced_not_returned_by_alloc
        .type           $__internal_0_$__cuda_sm10x_tcgen05_guardrail_trap_col_being_dealloced_not_returned_by_alloc,@function
        .size           $__internal_0_$__cuda_sm10x_tcgen05_guardrail_trap_col_being_dealloced_not_returned_by_alloc,($__internal_1_$__cuda_sm10x_tcgen05_guardrail_trap_phase_invalid_during_alloc - $__internal_0_$__cuda_sm10x_tcgen05_guardrail_trap_col_being_dealloced_not_returned_by_alloc)
$__internal_0_$__cuda_sm10x_tcgen05_guardrail_trap_col_being_dealloced_not_returned_by_alloc:
[----:B------:R-:W-:Y:S05]  /*67c0*/  BPT.TRAP 0x1 ;  /* 0x000000040000795c */ /* 0x000fea0000300000 */
[----:B------:R-:W-:-:S04]  /*67d0*/  HFMA2 R3, -RZ, RZ, 0, 0 ;  /* 0x00000000ff037431 */ /* 0x000fc800000001ff */
[----:B------:R-:W-:Y:S05]  /*67e0*/  RET.REL.NODEC R2 `(_ZN7cutlass13device_kernelINS_4gemm6kernel13GemmUniversalIN4cute5tupleIJiiiiEEENS1_10collective13CollectiveMmaINS1_35MainloopSm100TmaUmmaWarpSpecializedILi2ELi2ELi4ENS5_IJNS4_1CILi1EEESB_SB_EEEEENS5_IJNSA_ILi64EEESE_NSA_ILi128EEEEEENS_12float_e5m2_tENS5_IJlSB_lEEESH_SI_NS4_8TiledMMAINS4_8MMA_AtomIJNS4_10MMA_TraitsINS4_19SM100_MMA_F8F6F4_SSEJSH_SH_fSE_SE_NS4_17integral_constantINS4_4UMMA5MajorELSP_0EEESQ_NSN_INSO_7ScaleInELSR_0EEESS_EEEEEENS4_6LayoutISC_NS5_IJNSA_ILi0EEESW_SW_EEEEENS5_IJNS4_10UnderscoreESZ_SZ_EEEEENS4_13SM90_TMA_LOADENS4_14ComposedLayoutINS4_7SwizzleILi3ELi4ELi3EEENS4_18smem_ptr_flag_bitsILi8EEENSV_INS5_IJNSA_ILi8EEESF_EEENS5_IJSF_SB_EEEEEEEvNS4_8identityES12_S1C_vS1D_EENS_8epilogue10collective18CollectiveEpilogueINS1F_23Sm100TmaWarpSpecializedILi1ELi1ELi32ELb0ELb0EEEJSG_NS5_IJNSV_ISE_SB_EES1K_EEESH_SI_SH_SI_NS1F_6fusion15FusionCallbacksIS1J_NS1M_17LinearCombinationISH_fSH_fLNS_15FloatRoundStyleE2EEESG_S1L_JEEENS4_5SM1004TMEM4LOAD26SM100_TMEM_LOAD_16dp32b32xES12_NS13_INS14_ILi2ELi4ELi3EEES17_NSV_INS5_IJS18_SE_EEENS5_IJSE_SB_EEEEEEENS4_39AutoVectorizingCopyWithAssumedAlignmentILi128EEENS4_14SM90_TMA_STOREES20_S22_S22_EEEvvEEEEvNT_6ParamsE) ;  /* 0xffffff9802047950 */ /* 0x000fea0003c3ffff */
        .weak           $__internal_1_$__cuda_sm10x_tcgen05_guardrail_trap_phase_invalid_during_alloc
        .type           $__internal_1_$__cuda_sm10x_tcgen05_guardrail_trap_phase_invalid_during_alloc,@function
        .size           $__internal_1_$__cuda_sm10x_tcgen05_guardrail_trap_phase_invalid_during_alloc,($__internal_2_$__cuda_sm10x_tcgen05_guardrail_trap_unallocated_columns_being_dealloced - $__internal_1_$__cuda_sm10x_tcgen05_guardrail_trap_phase_invalid_during_alloc)
$__internal_1_$__cuda_sm10x_tcgen05_guardrail_trap_phase_invalid_during_alloc:
[----:B------:R-:W-:Y:S05]  /*67f0*/  BPT.TRAP 0x1 ;  /* 0x000000040000795c */ /* 0x000fea0000300000 */
[----:B------:R-:W-:-:S04]  /*6800*/  MOV R3, 0x0 ;  /* 0x0000000000037802 */ /* 0x000fc80000000f00 */
[----:B------:R-:W-:Y:S05]  /*6810*/  RET.REL.NODEC R2 `(_ZN7cutlass13device_kernelINS_4gemm6kernel13GemmUniversalIN4cute5tupleIJiiiiEEENS1_10collective13CollectiveMmaINS1_35MainloopSm100TmaUmmaWarpSpecializedILi2ELi2ELi4ENS5_IJNS4_1CILi1EEESB_SB_EEEEENS5_IJNSA_ILi64EEESE_NSA_ILi128EEEEEENS_12float_e5m2_tENS5_IJlSB_lEEESH_SI_NS4_8TiledMMAINS4_8MMA_AtomIJNS4_10MMA_TraitsINS4_19SM100_MMA_F8F6F4_SSEJSH_SH_fSE_SE_NS4_17integral_constantINS4_4UMMA5MajorELSP_0EEESQ_NSN_INSO_7ScaleInELSR_0EEESS_EEEEEENS4_6LayoutISC_NS5_IJNSA_ILi0EEESW_SW_EEEEENS5_IJNS4_10UnderscoreESZ_SZ_EEEEENS4_13SM90_TMA_LOADENS4_14ComposedLayoutINS4_7SwizzleILi3ELi4ELi3EEENS4_18smem_ptr_flag_bitsILi8EEENSV_INS5_IJNSA_ILi8EEESF_EEENS5_IJSF_SB_EEEEEEEvNS4_8identityES12_S1C_vS1D_EENS_8epilogue10collective18CollectiveEpilogueINS1F_23Sm100TmaWarpSpecializedILi1ELi1ELi32ELb0ELb0EEEJSG_NS5_IJNSV_ISE_SB_EES1K_EEESH_SI_SH_SI_NS1F_6fusion15FusionCallbacksIS1J_NS1M_17LinearCombinationISH_fSH_fLNS_15FloatRoundStyleE2EEESG_S1L_JEEENS4_5SM1004TMEM4LOAD26SM100_TMEM_LOAD_16dp32b32xES12_NS13_INS14_ILi2ELi4ELi3EEES17_NSV_INS5_IJS18_SE_EEENS5_IJSE_SB_EEEEEEENS4_39AutoVectorizingCopyWithAssumedAlignmentILi128EEENS4_14SM90_TMA_STOREES20_S22_S22_EEEvvEEEEvNT_6ParamsE) ;  /* 0xffffff9402f87950 */ /* 0x000fea0003c3ffff */
        .weak           $__internal_2_$__cuda_sm10x_tcgen05_guardrail_trap_unallocated_columns_being_dealloced
        .type           $__internal_2_$__cuda_sm10x_tcgen05_guardrail_trap_unallocated_columns_being_dealloced,@function
        .size           $__internal_2_$__cuda_sm10x_tcgen05_guardrail_trap_unallocated_columns_being_dealloced,(.L_x_122 - $__internal_2_$__cuda_sm10x_tcgen05_guardrail_trap_unallocated_columns_being_dealloced)
$__internal_2_$__cuda_sm10x_tcgen05_guardrail_trap_unallocated_columns_being_dealloced:
[----:B------:R-:W-:Y:S05]  /*6820*/  BPT.TRAP 0x1 ;  /* 0x000000040000795c */ /* 0x000fea0000300000 */
[----:B------:R-:W-:-:S04]  /*6830*/  HFMA2 R3, -RZ, RZ, 0, 0 ;  /* 0x00000000ff037431 */ /* 0x000fc800000001ff */
[----:B------:R-:W-:Y:S05]  /*6840*/  RET.REL.NODEC R2 `(_ZN7cutlass13device_kernelINS_4gemm6kernel13GemmUniversalIN4cute5tupleIJiiiiEEENS1_10collective13CollectiveMmaINS1_35MainloopSm100TmaUmmaWarpSpecializedILi2ELi2ELi4ENS5_IJNS4_1CILi1EEESB_SB_EEEEENS5_IJNSA_ILi64EEESE_NSA_ILi128EEEEEENS_12float_e5m2_tENS5_IJlSB_lEEESH_SI_NS4_8TiledMMAINS4_8MMA_AtomIJNS4_10MMA_TraitsINS4_19SM100_MMA_F8F6F4_SSEJSH_SH_fSE_SE_NS4_17integral_constantINS4_4UMMA5MajorELSP_0EEESQ_NSN_INSO_7ScaleInELSR_0EEESS_EEEEEENS4_6LayoutISC_NS5_IJNSA_ILi0EEESW_SW_EEEEENS5_IJNS4_10UnderscoreESZ_SZ_EEEEENS4_13SM90_TMA_LOADENS4_14ComposedLayoutINS4_7SwizzleILi3ELi4ELi3EEENS4_18smem_ptr_flag_bitsILi8EEENSV_INS5_IJNSA_ILi8EEESF_EEENS5_IJSF_SB_EEEEEEEvNS4_8identityES12_S1C_vS1D_EENS_8epilogue10collective18CollectiveEpilogueINS1F_23Sm100TmaWarpSpecializedILi1ELi1ELi32ELb0ELb0EEEJSG_NS5_IJNSV_ISE_SB_EES1K_EEESH_SI_SH_SI_NS1F_6fusion15FusionCallbacksIS1J_NS1M_17LinearCombinationISH_fSH_fLNS_15FloatRoundStyleE2EEESG_S1L_JEEENS4_5SM1004TMEM4LOAD26SM100_TMEM_LOAD_16dp32b32xES12_NS13_INS14_ILi2ELi4ELi3EEES17_NSV_INS5_IJS18_SE_EEENS5_IJSE_SB_EEEEEEENS4_39AutoVectorizingCopyWithAssumedAlignmentILi128EEENS4_14SM90_TMA_STOREES20_S22_S22_EEEvvEEEEvNT_6ParamsE) ;  /* 0xffffff9402ec7950 */ /* 0x000fea0003c3ffff */
.L_x_121:
[----:B------:R-:W-:-:S00]  /*6850*/  BRA `(.L_x_121) ;  /* 0xfffffffc00fc7947 */ /* 0x000fc0000383ffff */
[----:B------:R-:W-:-:S00]  /*6860*/  NOP ;  /* 0x0000000000007918 */ /* 0x000fc00000000000 */
        /* <DEDUP_REMOVED lines=9> */
.L_x_122:


//--------------------- .nv.global.init           --------------------------
	.section	.nv.global.init,"aw",@progbits
.nv.global.init:
	.type		$str$27,@object
	.size		$str$27,($str$28 - $str$27)
$str$27:
        /*0000*/ 	.byte	0x28, 0x61, 0x64, 0x64, 0x72, 0x65, 0x73, 0x73, 0x20, 0x26, 0x20, 0x6d, 0x61, 0x73, 0x6b, 0x29
        /*0010*/ 	.byte	0x20, 0x3d, 0x3d, 0x20, 0x30, 0x00
	.type		$str$28,@object
	.size		$str$28,($str$26 - $str$28)
$str$28:
        /*0016*/ 	.byte	0x2f, 0x74, 0x6d, 0x70, 0x2f, 0x63, 0x75, 0x74, 0x6c, 0x61, 0x73, 0x73, 0x5f, 0x73, 0x77, 0x65
        /*0026*/ 	.byte	0x65, 0x70, 0x5f, 0x73, 0x72, 0x63, 0x2f, 0x69, 0x6e, 0x63, 0x6c, 0x75, 0x64, 0x65, 0x2f, 0x63
        /*0036*/ 	.byte	0x75, 0x74, 0x65, 0x2f, 0x70, 0x6f, 0x69, 0x6e, 0x74, 0x65, 0x72, 0x5f, 0x66, 0x6c, 0x61, 0x67
        /*0046*/ 	.byte	0x67, 0x65, 0x64, 0x2e, 0x68, 0x70, 0x70, 0x00
	.type		$str$26,@object
	.size		$str$26,($str$25 - $str$26)
$str$26:
        /*004e*/ 	.byte	0x2f, 0x74, 0x6d, 0x70, 0x2f, 0x63, 0x75, 0x74, 0x6c, 0x61, 0x73, 0x73, 0x5f, 0x73, 0x77, 0x65
        /*005e*/ 	.byte	0x65, 0x70, 0x5f, 0x73, 0x72, 0x63, 0x2f, 0x69, 0x6e, 0x63, 0x6c, 0x75, 0x64, 0x65, 0x2f, 0x63
        /*006e*/ 	.byte	0x75, 0x74, 0x65, 0x2f, 0x61, 0x74, 0x6f, 0x6d, 0x2f, 0x63, 0x6f, 0x70, 0x79, 0x5f, 0x74, 0x72
        /*007e*/ 	.byte	0x61, 0x69, 0x74, 0x73, 0x5f, 0x73, 0x6d, 0x31, 0x30, 0x30, 0x2e, 0x68, 0x70, 0x70, 0x00
	.type		$str$25,@object
	.size		$str$25,(__unnamed_1 - $str$25)
$str$25:
        /*008d*/ 	.byte	0x28, 0x28, 0x75, 0x69, 0x6e, 0x74, 0x33, 0x32, 0x5f, 0x74, 0x28, 0x74, 0x68, 0x72, 0x65, 0x61
        /*009d*/ 	.byte	0x64, 0x49, 0x64, 0x78, 0x2e, 0x78, 0x29, 0x20, 0x2f, 0x20, 0x33, 0x32, 0x29, 0x20, 0x25, 0x20
        /*00ad*/ 	.byte	0x34, 0x29, 0x20, 0x3d, 0x3d, 0x20, 0x28, 0x28, 0x28, 0x74, 0x6d, 0x65, 0x6d, 0x5f, 0x61, 0x64
        /*00bd*/ 	.byte	0x64, 0x72, 0x20, 0x3e, 0x3e, 0x20, 0x31, 0x36, 0x29, 0x20, 0x2f, 0x20, 0x33, 0x32, 0x29, 0x20
        /*00cd*/ 	.byte	0x25, 0x20, 0x34, 0x29, 0x00
	.type		__unnamed_1,@object
	.size		__unnamed_1,(__unnamed_2 - __unnamed_1)
__unnamed_1:
        /*00d2*/ 	.byte	0x61, 0x75, 0x74, 0x6f, 0x20, 0x63, 0x75, 0x74, 0x65, 0x3a, 0x3a, 0x61, 0x73, 0x5f, 0x70, 0x6f
        /* <DEDUP_REMOVED lines=24> */
        /*0262*/ 	.byte	0x3c, 0x34, 0x30, 0x39, 0x36, 0x3e, 0x3e, 0x3e, 0x3e, 0x5d, 0x00
	.type		__unnamed_2,@object
	.size		__unnamed_2,(.L_2 - __unnamed_2)
__unnamed_2:
        /* <DEDUP_REMOVED lines=40> */
        /*04ed*/ 	.byte	0x74, 0x65, 0x3a, 0x3a, 0x43, 0x3c, 0x30, 0x3e, 0x3e, 0x3e, 0x3e, 0x5d, 0x00
.L_2:


//--------------------- .nv.shared._ZN7cutlass13device_kernelINS_4gemm6kernel13GemmUniversalIN4cute5tupleIJiiiiEEENS1_10collective13CollectiveMmaINS1_35MainloopSm100TmaUmmaWarpSpecializedILi2ELi2ELi4ENS5_IJNS4_1CILi1EEESB_SB_EEEEENS5_IJNSA_ILi64EEESE_NSA_ILi128EEEEEENS_12float_e5m2_tENS5_IJlSB_lEEESH_SI_NS4_8TiledMMAINS4_8MMA_AtomIJNS4_10MMA_TraitsINS4_19SM100_MMA_F8F6F4_SSEJSH_SH_fSE_SE_NS4_17integral_constantINS4_4UMMA5MajorELSP_0EEESQ_NSN_INSO_7ScaleInELSR_0EEESS_EEEEEENS4_6LayoutISC_NS5_IJNSA_ILi0EEESW_SW_EEEEENS5_IJNS4_10UnderscoreESZ_SZ_EEEEENS4_13SM90_TMA_LOADENS4_14ComposedLayoutINS4_7SwizzleILi3ELi4ELi3EEENS4_18smem_ptr_flag_bitsILi8EEENSV_INS5_IJNSA_ILi8EEESF_EEENS5_IJSF_SB_EEEEEEEvNS4_8identityES12_S1C_vS1D_EENS_8epilogue10collective18CollectiveEpilogueINS1F_23Sm100TmaWarpSpecializedILi1ELi1ELi32ELb0ELb0EEEJSG_NS5_IJNSV_ISE_SB_EES1K_EEESH_SI_SH_SI_NS1F_6fusion15FusionCallbacksIS1J_NS1M_17LinearCombinationISH_fSH_fLNS_15FloatRoundStyleE2EEESG_S1L_JEEENS4_5SM1004TMEM4LOAD26SM100_TMEM_LOAD_16dp32b32xES12_NS13_INS14_ILi2ELi4ELi3EEES17_NSV_INS5_IJS18_SE_EEENS5_IJSE_SB_EEEEEEENS4_39AutoVectorizingCopyWithAssumedAlignmentILi128EEENS4_14SM90_TMA_STOREES20_S22_S22_EEEvvEEEEvNT_6ParamsE --------------------------
	.section	.nv.shared._ZN7cutlass13device_kernelINS_4gemm6kernel13GemmUniversalIN4cute5tupleIJiiiiEEENS1_10collective13CollectiveMmaINS1_35MainloopSm100TmaUmmaWarpSpecializedILi2ELi2ELi4ENS5_IJNS4_1CILi1EEESB_SB_EEEEENS5_IJNSA_ILi64EEESE_NSA_ILi128EEEEEENS_12float_e5m2_tENS5_IJlSB_lEEESH_SI_NS4_8TiledMMAINS4_8MMA_AtomIJNS4_10MMA_TraitsINS4_19SM100_MMA_F8F6F4_SSEJSH_SH_fSE_SE_NS4_17integral_constantINS4_4UMMA5MajorELSP_0EEESQ_NSN_INSO_7ScaleInELSR_0EEESS_EEEEEENS4_6LayoutISC_NS5_IJNSA_ILi0EEESW_SW_EEEEENS5_IJNS4_10UnderscoreESZ_SZ_EEEEENS4_13SM90_TMA_LOADENS4_14ComposedLayoutINS4_7SwizzleILi3ELi4ELi3EEENS4_18smem_ptr_flag_bitsILi8EEENSV_INS5_IJNSA_ILi8EEESF_EEENS5_IJSF_SB_EEEEEEEvNS4_8identityES12_S1C_vS1D_EENS_8epilogue10collective18CollectiveEpilogueINS1F_23Sm100TmaWarpSpecializedILi1ELi1ELi32ELb0ELb0EEEJSG_NS5_IJNSV_ISE_SB_EES1K_EEESH_SI_SH_SI_NS1F_6fusion15FusionCallbacksIS1J_NS1M_17LinearCombinationISH_fSH_fLNS_15FloatRoundStyleE2EEESG_S1L_JEEENS4_5SM1004TMEM4LOAD26SM100_TMEM_LOAD_16dp32b32xES12_NS13_INS14_ILi2ELi4ELi3EEES17_NSV_INS5_IJS18_SE_EEENS5_IJSE_SB_EEEEEEENS4_39AutoVectorizingCopyWithAssumedAlignmentILi128EEENS4_14SM90_TMA_STOREES20_S22_S22_EEEvvEEEEvNT_6ParamsE,"aw",@nobits
	.sectionflags	@""
	.align	16
	.zero		1024


//--------------------- .nv.shared.reserved.0     --------------------------
	.section	.nv.shared.reserved.0,"aw",@nobits
	.weak		__nv_reservedSMEM_offset_0_alias
	.size		__nv_reservedSMEM_offset_0_alias, 0, 64
	.other		__nv_reservedSMEM_offset_0_alias,@"STO_CUDA_RESERVED_SHARED STV_DEFAULT"
__nv_reservedSMEM_offset_0_alias:
	.zero		0
.nv.shared.reserved.0:
	.zero		64
	.weak		__nv_reservedSMEM_tcgen05_partition
	.type		__nv_reservedSMEM_tcgen05_partition,@object
	.size		__nv_reservedSMEM_tcgen05_partition,(.L_0 - __nv_reservedSMEM_tcgen05_partition)
__nv_reservedSMEM_tcgen05_partition:
	.zero		32
.L_0:


//--------------------- .nv.global                --------------------------
	.section	.nv.global,"aw",@nobits
.nv.global:
	.type		_ZN40_INTERNAL_0f9d309e_4_k_cu_29546fba_210584cute1_E,@object
	.size		_ZN40_INTERNAL_0f9d309e_4_k_cu_29546fba_210584cute1_E,(_ZN40_INTERNAL_0f9d309e_4_k_cu_29546fba_210584cuda3std3__45__cpo6cbeginE - _ZN40_INTERNAL_0f9d309e_4_k_cu_29546fba_210584cute1_E)
_ZN40_INTERNAL_0f9d309e_4_k_cu_29546fba_210584cute1_E:
	.zero		1
	.type		_ZN40_INTERNAL_0f9d309e_4_k_cu_29546fba_210584cuda3std3__45__cpo6cbeginE,@object
	.size		_ZN40_INTERNAL_0f9d309e_4_k_cu_29546fba_210584cuda3std3__45__cpo6cbeginE,(_ZN40_INTERNAL_0f9d309e_4_k_cu_29546fba_210584cuda3std3__48in_placeE - _ZN40_INTERNAL_0f9d309e_4_k_cu_29546fba_210584cuda3std3__45__cpo6cbeginE)
_ZN40_INTERNAL_0f9d309e_4_k_cu_29546fba_210584cuda3std3__45__cpo6cbeginE:
	.zero		1
	.type		_ZN40_INTERNAL_0f9d309e_4_k_cu_29546fba_210584cuda3std3__48in_placeE,@object
	.size		_ZN40_INTERNAL_0f9d309e_4_k_cu_29546fba_210584cuda3std3__48in_placeE,(_ZN40_INTERNAL_0f9d309e_4_k_cu_29546fba_210584cuda3std6ranges3__45__cpo9iter_moveE - _ZN40_INTERNAL_0f9d309e_4_k_cu_29546fba_210584cuda3std3__48in_placeE)
_ZN40_INTERNAL_0f9d309e_4_k_cu_29546fba_210584cuda3std3__48in_placeE:
	.zero		1
	.type		_ZN40_INTERNAL_0f9d309e_4_k_cu_29546fba_210584cuda3std6ranges3__45__cpo9iter_moveE,@object
	.size		_ZN40_INTERNAL_0f9d309e_4_k_cu_29546fba_210584cuda3std6ranges3__45__cpo9iter_moveE,(_ZN40_INTERNAL_0f9d309e_4_k_cu_29546fba_210584cuda3std3__45__cpo5beginE - _ZN40_INTERNAL_0f9d309e_4_k_cu_29546fba_210584cuda3std6ranges3__45__cpo9iter_moveE)
_ZN40_INTERNAL_0f9d309e_4_k_cu_29546fba_210584cuda3std6ranges3__45__cpo9iter_moveE:
	.zero		1
	.type		_ZN40_INTERNAL_0f9d309e_4_k_cu_29546fba_210584cuda3std3__45__cpo5beginE,@object
	.size		_ZN40_INTERNAL_0f9d309e_4_k_cu_29546fba_210584cuda3std3__45__cpo5beginE,(_ZN40_INTERNAL_0f9d309e_4_k_cu_29546fba_210584cuda3std3__442_GLOBAL__N__0f9d309e_4_k_cu_29546fba_210586ignoreE - _ZN40_INTERNAL_0f9d309e_4_k_cu_29546fba_210584cuda3std3__45__cpo5beginE)
_ZN40_INTERNAL_0f9d309e_4_k_cu_29546fba_210584cuda3std3__45__cpo5beginE:
	.zero		1
	.type		_ZN40_INTERNAL_0f9d309e_4_k_cu_29546fba_210584cuda3std3__442_GLOBAL__N__0f9d309e_4_k_cu_29546fba_210586ignoreE,@object
	.size		_ZN40_INTERNAL_0f9d309e_4_k_cu_29546fba_210584cuda3std3__442_GLOBAL__N__0f9d309e_4_k_cu_29546fba_210586ignoreE,(_ZN40_INTERNAL_0f9d309e_4_k_cu_29546fba_210584cute7productE - _ZN40_INTERNAL_0f9d309e_4_k_cu_29546fba_210584cuda3std3__442_GLOBAL__N__0f9d309e_4_k_cu_29546fba_210586ignoreE)
_ZN40_INTERNAL_0f9d309e_4_k_cu_29546fba_210584cuda3std3__442_GLOBAL__N__0f9d309e_4_k_cu_29546fba_210586ignoreE:
	.zero		1
	.type		_ZN40_INTERNAL_0f9d309e_4_k_cu_29546fba_210584cute7productE,@object
	.size		_ZN40_INTERNAL_0f9d309e_4_k_cu_29546fba_210584cute7productE,(_ZN40_INTERNAL_0f9d309e_4_k_cu_29546fba_210584cuda3std3__45__cpo3endE - _ZN40_INTERNAL_0f9d309e_4_k_cu_29546fba_210584cute7productE)
_ZN40_INTERNAL_0f9d309e_4_k_cu_29546fba_210584cute7productE:
	.zero		1
	.type		_ZN40_INTERNAL_0f9d309e_4_k_cu_29546fba_210584cuda3std3__45__cpo3endE,@object
	.size		_ZN40_INTERNAL_0f9d309e_4_k_cu_29546fba_210584cuda3std3__45__cpo3endE,(_ZN40_INTERNAL_0f9d309e_4_k_cu_29546fba_210584cuda3std3__419piecewise_constructE - _ZN40_INTERNAL_0f9d309e_4_k_cu_29546fba_210584cuda3std3__45__cpo3endE)
_ZN40_INTERNAL_0f9d309e_4_k_cu_29546fba_210584cuda3std3__45__cpo3endE:
	.zero		1
	.type		_ZN40_INTERNAL_0f9d309e_4_k_cu_29546fba_210584cuda3std3__419piecewise_constructE,@object
	.size		_ZN40_INTERNAL_0f9d309e_4_k_cu_29546fba_210584cuda3std3__419piecewise_constructE,(_ZN40_INTERNAL_0f9d309e_4_k_cu_29546fba_210584cuda3std3__45__cpo4cendE - _ZN40_INTERNAL_0f9d309e_4_k_cu_29546fba_210584cuda3std3__419piecewise_constructE)
_ZN40_INTERNAL_0f9d309e_4_k_cu_29546fba_210584cuda3std3__419piecewise_constructE:
	.zero		1
	.type		_ZN40_INTERNAL_0f9d309e_4_k_cu_29546fba_210584cuda3std3__45__cpo4cendE,@object
	.size		_ZN40_INTERNAL_0f9d309e_4_k_cu_29546fba_210584cuda3std3__45__cpo4cendE,(_ZN40_INTERNAL_0f9d309e_4_k_cu_29546fba_210584cuda3std6ranges3__45__cpo4swapE - _ZN40_INTERNAL_0f9d309e_4_k_cu_29546fba_210584cuda3std3__45__cpo4cendE)
_ZN40_INTERNAL_0f9d309e_4_k_cu_29546fba_210584cuda3std3__45__cpo4cendE:
	.zero		1
	.type		_ZN40_INTERNAL_0f9d309e_4_k_cu_29546fba_210584cuda3std6ranges3__45__cpo4swapE,@object
	.size		_ZN40_INTERNAL_0f9d309e_4_k_cu_29546fba_210584cuda3std6ranges3__45__cpo4swapE,(.L_10 - _ZN40_INTERNAL_0f9d309e_4_k_cu_29546fba_210584cuda3std6ranges3__45__cpo4swapE)
_ZN40_INTERNAL_0f9d309e_4_k_cu_29546fba_210584cuda3std6ranges3__45__cpo4swapE:
	.zero		1
.L_10:


//--------------------- .nv.constant0._ZN7cutlass13device_kernelINS_4gemm6kernel13GemmUniversalIN4cute5tupleIJiiiiEEENS1_10collective13CollectiveMmaINS1_35MainloopSm100TmaUmmaWarpSpecializedILi2ELi2ELi4ENS5_IJNS4_1CILi1EEESB_SB_EEEEENS5_IJNSA_ILi64EEESE_NSA_ILi128EEEEEENS_12float_e5m2_tENS5_IJlSB_lEEESH_SI_NS4_8TiledMMAINS4_8MMA_AtomIJNS4_10MMA_TraitsINS4_19SM100_MMA_F8F6F4_SSEJSH_SH_fSE_SE_NS4_17integral_constantINS4_4UMMA5MajorELSP_0EEESQ_NSN_INSO_7ScaleInELSR_0EEESS_EEEEEENS4_6LayoutISC_NS5_IJNSA_ILi0EEESW_SW_EEEEENS5_IJNS4_10UnderscoreESZ_SZ_EEEEENS4_13SM90_TMA_LOADENS4_14ComposedLayoutINS4_7SwizzleILi3ELi4ELi3EEENS4_18smem_ptr_flag_bitsILi8EEENSV_INS5_IJNSA_ILi8EEESF_EEENS5_IJSF_SB_EEEEEEEvNS4_8identityES12_S1C_vS1D_EENS_8epilogue10collective18CollectiveEpilogueINS1F_23Sm100TmaWarpSpecializedILi1ELi1ELi32ELb0ELb0EEEJSG_NS5_IJNSV_ISE_SB_EES1K_EEESH_SI_SH_SI_NS1F_6fusion15FusionCallbacksIS1J_NS1M_17LinearCombinationISH_fSH_fLNS_15FloatRoundStyleE2EEESG_S1L_JEEENS4_5SM1004TMEM4LOAD26SM100_TMEM_LOAD_16dp32b32xES12_NS13_INS14_ILi2ELi4ELi3EEES17_NSV_INS5_IJS18_SE_EEENS5_IJSE_SB_EEEEEEENS4_39AutoVectorizingCopyWithAssumedAlignmentILi128EEENS4_14SM90_TMA_STOREES20_S22_S22_EEEvvEEEEvNT_6ParamsE --------------------------
	.section	.nv.constant0._ZN7cutlass13device_kernelINS_4gemm6kernel13GemmUniversalIN4cute5tupleIJiiiiEEENS1_10collective13CollectiveMmaINS1_35MainloopSm100TmaUmmaWarpSpecializedILi2ELi2ELi4ENS5_IJNS4_1CILi1EEESB_SB_EEEEENS5_IJNSA_ILi64EEESE_NSA_ILi128EEEEEENS_12float_e5m2_tENS5_IJlSB_lEEESH_SI_NS4_8TiledMMAINS4_8MMA_AtomIJNS4_10MMA_TraitsINS4_19SM100_MMA_F8F6F4_SSEJSH_SH_fSE_SE_NS4_17integral_constantINS4_4UMMA5MajorELSP_0EEESQ_NSN_INSO_7ScaleInELSR_0EEESS_EEEEEENS4_6LayoutISC_NS5_IJNSA_ILi0EEESW_SW_EEEEENS5_IJNS4_10UnderscoreESZ_SZ_EEEEENS4_13SM90_TMA_LOADENS4_14ComposedLayoutINS4_7SwizzleILi3ELi4ELi3EEENS4_18smem_ptr_flag_bitsILi8EEENSV_INS5_IJNSA_ILi8EEESF_EEENS5_IJSF_SB_EEEEEEEvNS4_8identityES12_S1C_vS1D_EENS_8epilogue10collective18CollectiveEpilogueINS1F_23Sm100TmaWarpSpecializedILi1ELi1ELi32ELb0ELb0EEEJSG_NS5_IJNSV_ISE_SB_EES1K_EEESH_SI_SH_SI_NS1F_6fusion15FusionCallbacksIS1J_NS1M_17LinearCombinationISH_fSH_fLNS_15FloatRoundStyleE2EEESG_S1L_JEEENS4_5SM1004TMEM4LOAD26SM100_TMEM_LOAD_16dp32b32xES12_NS13_INS14_ILi2ELi4ELi3EEES17_NSV_INS5_IJS18_SE_EEENS5_IJSE_SB_EEEEEEENS4_39AutoVectorizingCopyWithAssumedAlignmentILi128EEENS4_14SM90_TMA_STOREES20_S22_S22_EEEvvEEEEvNT_6ParamsE,"a",@progbits
	.sectionflags	@""
	.align	4
.nv.constant0._ZN7cutlass13device_kernelINS_4gemm6kernel13GemmUniversalIN4cute5tupleIJiiiiEEENS1_10collective13CollectiveMmaINS1_35MainloopSm100TmaUmmaWarpSpecializedILi2ELi2ELi4ENS5_IJNS4_1CILi1EEESB_SB_EEEEENS5_IJNSA_ILi64EEESE_NSA_ILi128EEEEEENS_12float_e5m2_tENS5_IJlSB_lEEESH_SI_NS4_8TiledMMAINS4_8MMA_AtomIJNS4_10MMA_TraitsINS4_19SM100_MMA_F8F6F4_SSEJSH_SH_fSE_SE_NS4_17integral_constantINS4_4UMMA5MajorELSP_0EEESQ_NSN_INSO_7ScaleInELSR_0EEESS_EEEEEENS4_6LayoutISC_NS5_IJNSA_ILi0EEESW_SW_EEEEENS5_IJNS4_10UnderscoreESZ_SZ_EEEEENS4_13SM90_TMA_LOADENS4_14ComposedLayoutINS4_7SwizzleILi3ELi4ELi3EEENS4_18smem_ptr_flag_bitsILi8EEENSV_INS5_IJNSA_ILi8EEESF_EEENS5_IJSF_SB_EEEEEEEvNS4_8identityES12_S1C_vS1D_EENS_8epilogue10collective18CollectiveEpilogueINS1F_23Sm100TmaWarpSpecializedILi1ELi1ELi32ELb0ELb0EEEJSG_NS5_IJNSV_ISE_SB_EES1K_EEESH_SI_SH_SI_NS1F_6fusion15FusionCallbacksIS1J_NS1M_17LinearCombinationISH_fSH_fLNS_15FloatRoundStyleE2EEESG_S1L_JEEENS4_5SM1004TMEM4LOAD26SM100_TMEM_LOAD_16dp32b32xES12_NS13_INS14_ILi2ELi4ELi3EEES17_NSV_INS5_IJS18_SE_EEENS5_IJSE_SB_EEEEEEENS4_39AutoVectorizingCopyWithAssumedAlignmentILi128EEENS4_14SM90_TMA_STOREES20_S22_S22_EEEvvEEEEvNT_6ParamsE:
	.zero		2944


//--------------------- SYMBOLS --------------------------

	.type		.nv.reservedSmem.offset0,@object
	.size		.nv.reservedSmem.offset0,0x4
	.type		.nv.reservedSmem.cap,@object
	.size		.nv.reservedSmem.cap,0x4
	.type		__assertfail,@function
